//
// Generated by NVIDIA NVVM Compiler
//
// Compiler Build ID: CL-36424714
// Cuda compilation tools, release 13.0, V13.0.88
// Based on NVVM 20.0.0
//

.version 9.0
.target sm_100
.address_size 64

	// .globl	_ZN5llama7softmaxEjjPK6__halfPf
.extern .shared .align 16 .b8 _ZN5llama5shmemE[];

.visible .entry _ZN5llama7softmaxEjjPK6__halfPf(
	.param .u32 _ZN5llama7softmaxEjjPK6__halfPf_param_0,
	.param .u32 _ZN5llama7softmaxEjjPK6__halfPf_param_1,
	.param .u64 .ptr .align 1 _ZN5llama7softmaxEjjPK6__halfPf_param_2,
	.param .u64 .ptr .align 1 _ZN5llama7softmaxEjjPK6__halfPf_param_3
)
{
	.reg .pred 	%p<45>;
	.reg .b16 	%rs<11>;
	.reg .b32 	%r<138>;
	.reg .b32 	%f<170>;
	.reg .b64 	%rd<74>;

	ld.param.u32 	%r33, [_ZN5llama7softmaxEjjPK6__halfPf_param_1];
	ld.param.u64 	%rd22, [_ZN5llama7softmaxEjjPK6__halfPf_param_2];
	ld.param.u64 	%rd23, [_ZN5llama7softmaxEjjPK6__halfPf_param_3];
	cvta.to.global.u64 	%rd1, %rd22;
	cvta.to.global.u64 	%rd2, %rd23;
	mov.u32 	%r34, %ctaid.x;
	mul.lo.s32 	%r1, %r33, %r34;
	cvt.u64.u32 	%rd3, %r1;
	mul.wide.u32 	%rd24, %r1, 2;
	add.s64 	%rd4, %rd1, %rd24;
	mov.u32 	%r137, %tid.x;
	mov.u32 	%r3, %ntid.x;
	setp.ge.u32 	%p1, %r137, %r33;
	mov.f32 	%f160, 0fFF7FFFFF;
	@%p1 bra 	$L__BB0_6;
	add.s32 	%r35, %r137, %r3;
	max.u32 	%r36, %r33, %r35;
	setp.lt.u32 	%p2, %r35, %r33;
	selp.u32 	%r37, 1, 0, %p2;
	add.s32 	%r38, %r35, %r37;
	sub.s32 	%r39, %r36, %r38;
	div.u32 	%r40, %r39, %r3;
	add.s32 	%r4, %r40, %r37;
	and.b32  	%r41, %r4, 3;
	setp.eq.s32 	%p3, %r41, 3;
	mov.f32 	%f160, 0fFF7FFFFF;
	mov.u32 	%r129, %r137;
	@%p3 bra 	$L__BB0_4;
	mul.wide.u32 	%rd25, %r137, 2;
	add.s64 	%rd27, %rd25, %rd24;
	add.s64 	%rd70, %rd1, %rd27;
	mul.wide.u32 	%rd6, %r3, 2;
	add.s32 	%r42, %r4, 1;
	and.b32  	%r43, %r42, 3;
	neg.s32 	%r127, %r43;
	mov.f32 	%f160, 0fFF7FFFFF;
	mov.u32 	%r129, %r137;
$L__BB0_3:
	.pragma "nounroll";
	ld.global.nc.u16 	%rs1, [%rd70];
	// begin inline asm
	{  cvt.f32.f16 %f29, %rs1;}

	// end inline asm
	max.f32 	%f160, %f160, %f29;
	add.s32 	%r129, %r129, %r3;
	add.s64 	%rd70, %rd70, %rd6;
	add.s32 	%r127, %r127, 1;
	setp.ne.s32 	%p4, %r127, 0;
	@%p4 bra 	$L__BB0_3;
$L__BB0_4:
	setp.lt.u32 	%p5, %r4, 3;
	@%p5 bra 	$L__BB0_6;
$L__BB0_5:
	mul.wide.u32 	%rd28, %r129, 2;
	add.s64 	%rd29, %rd4, %rd28;
	ld.global.nc.u16 	%rs2, [%rd29];
	// begin inline asm
	{  cvt.f32.f16 %f30, %rs2;}

	// end inline asm
	max.f32 	%f34, %f160, %f30;
	add.s32 	%r44, %r129, %r3;
	mul.wide.u32 	%rd30, %r44, 2;
	add.s64 	%rd31, %rd4, %rd30;
	ld.global.nc.u16 	%rs3, [%rd31];
	// begin inline asm
	{  cvt.f32.f16 %f31, %rs3;}

	// end inline asm
	max.f32 	%f35, %f34, %f31;
	add.s32 	%r45, %r44, %r3;
	mul.wide.u32 	%rd32, %r45, 2;
	add.s64 	%rd33, %rd4, %rd32;
	ld.global.nc.u16 	%rs4, [%rd33];
	// begin inline asm
	{  cvt.f32.f16 %f32, %rs4;}

	// end inline asm
	max.f32 	%f36, %f35, %f32;
	add.s32 	%r46, %r45, %r3;
	mul.wide.u32 	%rd34, %r46, 2;
	add.s64 	%rd35, %rd4, %rd34;
	ld.global.nc.u16 	%rs5, [%rd35];
	// begin inline asm
	{  cvt.f32.f16 %f33, %rs5;}

	// end inline asm
	max.f32 	%f160, %f36, %f33;
	add.s32 	%r129, %r46, %r3;
	setp.lt.u32 	%p6, %r129, %r33;
	@%p6 bra 	$L__BB0_5;
$L__BB0_6:
	and.b32  	%r13, %r137, 31;
	mov.b32 	%r47, %f160;
	shfl.sync.down.b32	%r48|%p7, %r47, 16, 31, -1;
	mov.b32 	%f37, %r48;
	max.f32 	%f38, %f160, %f37;
	mov.b32 	%r49, %f38;
	shfl.sync.down.b32	%r50|%p8, %r49, 8, 31, -1;
	mov.b32 	%f39, %r50;
	max.f32 	%f40, %f38, %f39;
	mov.b32 	%r51, %f40;
	shfl.sync.down.b32	%r52|%p9, %r51, 4, 31, -1;
	mov.b32 	%f41, %r52;
	max.f32 	%f42, %f40, %f41;
	mov.b32 	%r53, %f42;
	shfl.sync.down.b32	%r54|%p10, %r53, 2, 31, -1;
	mov.b32 	%f43, %r54;
	max.f32 	%f44, %f42, %f43;
	mov.b32 	%r55, %f44;
	shfl.sync.down.b32	%r56|%p11, %r55, 1, 31, -1;
	mov.b32 	%f45, %r56;
	max.f32 	%f162, %f44, %f45;
	setp.ne.s32 	%p12, %r13, 0;
	shr.u32 	%r57, %r137, 3;
	mov.u32 	%r58, _ZN5llama5shmemE;
	add.s32 	%r14, %r58, %r57;
	@%p12 bra 	$L__BB0_8;
	st.shared.f32 	[%r14], %f162;
$L__BB0_8:
	bar.sync 	0;
	setp.gt.u32 	%p13, %r137, 31;
	shl.b32 	%r59, %r13, 2;
	add.s32 	%r15, %r58, %r59;
	@%p13 bra 	$L__BB0_12;
	shr.u32 	%r61, %r3, 5;
	setp.ge.u32 	%p14, %r13, %r61;
	mov.f32 	%f161, 0fFF7FFFFF;
	@%p14 bra 	$L__BB0_11;
	ld.shared.f32 	%f161, [%r15];
$L__BB0_11:
	mov.b32 	%r62, %f161;
	shfl.sync.down.b32	%r63|%p15, %r62, 16, 31, -1;
	mov.b32 	%f47, %r63;
	max.f32 	%f48, %f161, %f47;
	mov.b32 	%r64, %f48;
	shfl.sync.down.b32	%r65|%p16, %r64, 8, 31, -1;
	mov.b32 	%f49, %r65;
	max.f32 	%f50, %f48, %f49;
	mov.b32 	%r66, %f50;
	shfl.sync.down.b32	%r67|%p17, %r66, 4, 31, -1;
	mov.b32 	%f51, %r67;
	max.f32 	%f52, %f50, %f51;
	mov.b32 	%r68, %f52;
	shfl.sync.down.b32	%r69|%p18, %r68, 2, 31, -1;
	mov.b32 	%f53, %r69;
	max.f32 	%f54, %f52, %f53;
	mov.b32 	%r70, %f54;
	shfl.sync.down.b32	%r71|%p19, %r70, 1, 31, -1;
	mov.b32 	%f55, %r71;
	max.f32 	%f162, %f54, %f55;
$L__BB0_12:
	shl.b64 	%rd36, %rd3, 2;
	add.s64 	%rd9, %rd2, %rd36;
	setp.ge.u32 	%p20, %r137, %r33;
	bar.sync 	0;
	mov.f32 	%f167, 0f00000000;
	@%p20 bra 	$L__BB0_18;
	add.s32 	%r72, %r137, %r3;
	max.u32 	%r73, %r33, %r72;
	setp.lt.u32 	%p21, %r72, %r33;
	selp.u32 	%r74, 1, 0, %p21;
	add.s32 	%r75, %r72, %r74;
	sub.s32 	%r76, %r73, %r75;
	div.u32 	%r77, %r76, %r3;
	add.s32 	%r16, %r77, %r74;
	and.b32  	%r78, %r16, 3;
	setp.eq.s32 	%p22, %r78, 3;
	mov.f32 	%f167, 0f00000000;
	mov.u32 	%r133, %r137;
	@%p22 bra 	$L__BB0_16;
	mul.wide.u32 	%rd37, %r137, 4;
	mul.wide.u32 	%rd38, %r1, 4;
	add.s64 	%rd39, %rd37, %rd38;
	add.s64 	%rd72, %rd2, %rd39;
	mul.wide.u32 	%rd11, %r3, 4;
	mul.wide.u32 	%rd40, %r137, 2;
	add.s64 	%rd42, %rd40, %rd24;
	add.s64 	%rd71, %rd1, %rd42;
	mul.wide.u32 	%rd13, %r3, 2;
	add.s32 	%r79, %r16, 1;
	and.b32  	%r80, %r79, 3;
	neg.s32 	%r131, %r80;
	mov.f32 	%f167, 0f00000000;
	mov.u32 	%r133, %r137;
$L__BB0_15:
	.pragma "nounroll";
	ld.global.nc.u16 	%rs6, [%rd71];
	// begin inline asm
	{  cvt.f32.f16 %f60, %rs6;}

	// end inline asm
	sub.f32 	%f61, %f60, %f162;
	fma.rn.f32 	%f62, %f61, 0f3BBB989D, 0f3F000000;
	cvt.sat.f32.f32 	%f63, %f62;
	mov.f32 	%f64, 0f4B400001;
	mov.f32 	%f65, 0f437C0000;
	fma.rm.f32 	%f66, %f63, %f65, %f64;
	add.f32 	%f67, %f66, 0fCB40007F;
	neg.f32 	%f68, %f67;
	fma.rn.f32 	%f69, %f61, 0f3FB8AA3B, %f68;
	fma.rn.f32 	%f70, %f61, 0f32A57060, %f69;
	mov.b32 	%r81, %f66;
	shl.b32 	%r82, %r81, 23;
	mov.b32 	%f71, %r82;
	ex2.approx.ftz.f32 	%f72, %f70;
	mul.f32 	%f73, %f72, %f71;
	add.f32 	%f167, %f167, %f73;
	st.global.f32 	[%rd72], %f73;
	add.s32 	%r133, %r133, %r3;
	add.s64 	%rd72, %rd72, %rd11;
	add.s64 	%rd71, %rd71, %rd13;
	add.s32 	%r131, %r131, 1;
	setp.ne.s32 	%p23, %r131, 0;
	@%p23 bra 	$L__BB0_15;
$L__BB0_16:
	setp.lt.u32 	%p24, %r16, 3;
	@%p24 bra 	$L__BB0_18;
$L__BB0_17:
	mul.wide.u32 	%rd43, %r133, 2;
	add.s64 	%rd44, %rd4, %rd43;
	ld.global.nc.u16 	%rs7, [%rd44];
	// begin inline asm
	{  cvt.f32.f16 %f74, %rs7;}

	// end inline asm
	sub.f32 	%f78, %f74, %f162;
	fma.rn.f32 	%f79, %f78, 0f3BBB989D, 0f3F000000;
	cvt.sat.f32.f32 	%f80, %f79;
	mov.f32 	%f81, 0f4B400001;
	mov.f32 	%f82, 0f437C0000;
	fma.rm.f32 	%f83, %f80, %f82, %f81;
	add.f32 	%f84, %f83, 0fCB40007F;
	neg.f32 	%f85, %f84;
	fma.rn.f32 	%f86, %f78, 0f3FB8AA3B, %f85;
	fma.rn.f32 	%f87, %f78, 0f32A57060, %f86;
	mov.b32 	%r83, %f83;
	shl.b32 	%r84, %r83, 23;
	mov.b32 	%f88, %r84;
	ex2.approx.ftz.f32 	%f89, %f87;
	mul.f32 	%f90, %f89, %f88;
	add.f32 	%f91, %f167, %f90;
	mul.wide.u32 	%rd45, %r133, 4;
	add.s64 	%rd46, %rd9, %rd45;
	st.global.f32 	[%rd46], %f90;
	add.s32 	%r85, %r133, %r3;
	mul.wide.u32 	%rd47, %r85, 2;
	add.s64 	%rd48, %rd4, %rd47;
	ld.global.nc.u16 	%rs8, [%rd48];
	// begin inline asm
	{  cvt.f32.f16 %f75, %rs8;}

	// end inline asm
	sub.f32 	%f92, %f75, %f162;
	fma.rn.f32 	%f93, %f92, 0f3BBB989D, 0f3F000000;
	cvt.sat.f32.f32 	%f94, %f93;
	fma.rm.f32 	%f95, %f94, %f82, %f81;
	add.f32 	%f96, %f95, 0fCB40007F;
	neg.f32 	%f97, %f96;
	fma.rn.f32 	%f98, %f92, 0f3FB8AA3B, %f97;
	fma.rn.f32 	%f99, %f92, 0f32A57060, %f98;
	mov.b32 	%r86, %f95;
	shl.b32 	%r87, %r86, 23;
	mov.b32 	%f100, %r87;
	ex2.approx.ftz.f32 	%f101, %f99;
	mul.f32 	%f102, %f101, %f100;
	add.f32 	%f103, %f91, %f102;
	mul.wide.u32 	%rd49, %r85, 4;
	add.s64 	%rd50, %rd9, %rd49;
	st.global.f32 	[%rd50], %f102;
	add.s32 	%r88, %r85, %r3;
	mul.wide.u32 	%rd51, %r88, 2;
	add.s64 	%rd52, %rd4, %rd51;
	ld.global.nc.u16 	%rs9, [%rd52];
	// begin inline asm
	{  cvt.f32.f16 %f76, %rs9;}

	// end inline asm
	sub.f32 	%f104, %f76, %f162;
	fma.rn.f32 	%f105, %f104, 0f3BBB989D, 0f3F000000;
	cvt.sat.f32.f32 	%f106, %f105;
	fma.rm.f32 	%f107, %f106, %f82, %f81;
	add.f32 	%f108, %f107, 0fCB40007F;
	neg.f32 	%f109, %f108;
	fma.rn.f32 	%f110, %f104, 0f3FB8AA3B, %f109;
	fma.rn.f32 	%f111, %f104, 0f32A57060, %f110;
	mov.b32 	%r89, %f107;
	shl.b32 	%r90, %r89, 23;
	mov.b32 	%f112, %r90;
	ex2.approx.ftz.f32 	%f113, %f111;
	mul.f32 	%f114, %f113, %f112;
	add.f32 	%f115, %f103, %f114;
	mul.wide.u32 	%rd53, %r88, 4;
	add.s64 	%rd54, %rd9, %rd53;
	st.global.f32 	[%rd54], %f114;
	add.s32 	%r91, %r88, %r3;
	mul.wide.u32 	%rd55, %r91, 2;
	add.s64 	%rd56, %rd4, %rd55;
	ld.global.nc.u16 	%rs10, [%rd56];
	// begin inline asm
	{  cvt.f32.f16 %f77, %rs10;}

	// end inline asm
	sub.f32 	%f116, %f77, %f162;
	fma.rn.f32 	%f117, %f116, 0f3BBB989D, 0f3F000000;
	cvt.sat.f32.f32 	%f118, %f117;
	fma.rm.f32 	%f119, %f118, %f82, %f81;
	add.f32 	%f120, %f119, 0fCB40007F;
	neg.f32 	%f121, %f120;
	fma.rn.f32 	%f122, %f116, 0f3FB8AA3B, %f121;
	fma.rn.f32 	%f123, %f116, 0f32A57060, %f122;
	mov.b32 	%r92, %f119;
	shl.b32 	%r93, %r92, 23;
	mov.b32 	%f124, %r93;
	ex2.approx.ftz.f32 	%f125, %f123;
	mul.f32 	%f126, %f125, %f124;
	add.f32 	%f167, %f115, %f126;
	mul.wide.u32 	%rd57, %r91, 4;
	add.s64 	%rd58, %rd9, %rd57;
	st.global.f32 	[%rd58], %f126;
	add.s32 	%r133, %r91, %r3;
	setp.lt.u32 	%p25, %r133, %r33;
	@%p25 bra 	$L__BB0_17;
$L__BB0_18:
	setp.ne.s32 	%p26, %r13, 0;
	mov.b32 	%r94, %f167;
	shfl.sync.down.b32	%r95|%p27, %r94, 16, 31, -1;
	mov.b32 	%f127, %r95;
	add.f32 	%f128, %f167, %f127;
	mov.b32 	%r96, %f128;
	shfl.sync.down.b32	%r97|%p28, %r96, 8, 31, -1;
	mov.b32 	%f129, %r97;
	add.f32 	%f130, %f128, %f129;
	mov.b32 	%r98, %f130;
	shfl.sync.down.b32	%r99|%p29, %r98, 4, 31, -1;
	mov.b32 	%f131, %r99;
	add.f32 	%f132, %f130, %f131;
	mov.b32 	%r100, %f132;
	shfl.sync.down.b32	%r101|%p30, %r100, 2, 31, -1;
	mov.b32 	%f133, %r101;
	add.f32 	%f134, %f132, %f133;
	mov.b32 	%r102, %f134;
	shfl.sync.down.b32	%r103|%p31, %r102, 1, 31, -1;
	mov.b32 	%f135, %r103;
	add.f32 	%f169, %f134, %f135;
	@%p26 bra 	$L__BB0_20;
	st.shared.f32 	[%r14], %f169;
$L__BB0_20:
	setp.gt.u32 	%p32, %r137, 31;
	bar.sync 	0;
	@%p32 bra 	$L__BB0_24;
	shr.u32 	%r104, %r3, 5;
	setp.ge.u32 	%p33, %r13, %r104;
	mov.f32 	%f168, 0f00000000;
	@%p33 bra 	$L__BB0_23;
	ld.shared.f32 	%f168, [%r15];
$L__BB0_23:
	mov.b32 	%r105, %f168;
	shfl.sync.down.b32	%r106|%p34, %r105, 16, 31, -1;
	mov.b32 	%f137, %r106;
	add.f32 	%f138, %f168, %f137;
	mov.b32 	%r107, %f138;
	shfl.sync.down.b32	%r108|%p35, %r107, 8, 31, -1;
	mov.b32 	%f139, %r108;
	add.f32 	%f140, %f138, %f139;
	mov.b32 	%r109, %f140;
	shfl.sync.down.b32	%r110|%p36, %r109, 4, 31, -1;
	mov.b32 	%f141, %r110;
	add.f32 	%f142, %f140, %f141;
	mov.b32 	%r111, %f142;
	shfl.sync.down.b32	%r112|%p37, %r111, 2, 31, -1;
	mov.b32 	%f143, %r112;
	add.f32 	%f144, %f142, %f143;
	mov.b32 	%r113, %f144;
	shfl.sync.down.b32	%r114|%p38, %r113, 1, 31, -1;
	mov.b32 	%f145, %r114;
	add.f32 	%f169, %f144, %f145;
$L__BB0_24:
	setp.ge.u32 	%p39, %r137, %r33;
	bar.sync 	0;
	bar.sync 	0;
	@%p39 bra 	$L__BB0_30;
	add.s32 	%r115, %r137, %r3;
	max.u32 	%r116, %r33, %r115;
	setp.lt.u32 	%p40, %r115, %r33;
	selp.u32 	%r117, 1, 0, %p40;
	add.s32 	%r118, %r115, %r117;
	sub.s32 	%r119, %r116, %r118;
	div.u32 	%r120, %r119, %r3;
	add.s32 	%r25, %r120, %r117;
	and.b32  	%r121, %r25, 3;
	setp.eq.s32 	%p41, %r121, 3;
	@%p41 bra 	$L__BB0_28;
	add.s32 	%r122, %r25, 1;
	and.b32  	%r123, %r122, 3;
	mul.wide.u32 	%rd59, %r137, 4;
	mul.wide.u32 	%rd60, %r1, 4;
	add.s64 	%rd61, %rd59, %rd60;
	add.s64 	%rd73, %rd2, %rd61;
	mul.wide.u32 	%rd19, %r3, 4;
	neg.s32 	%r135, %r123;
	mad.lo.s32 	%r137, %r3, %r123, %r137;
$L__BB0_27:
	.pragma "nounroll";
	ld.global.f32 	%f146, [%rd73];
	div.rn.f32 	%f147, %f146, %f169;
	st.global.f32 	[%rd73], %f147;
	add.s64 	%rd73, %rd73, %rd19;
	add.s32 	%r135, %r135, 1;
	setp.ne.s32 	%p42, %r135, 0;
	@%p42 bra 	$L__BB0_27;
$L__BB0_28:
	setp.lt.u32 	%p43, %r25, 3;
	@%p43 bra 	$L__BB0_30;
$L__BB0_29:
	mul.wide.u32 	%rd62, %r137, 4;
	add.s64 	%rd63, %rd9, %rd62;
	ld.global.f32 	%f148, [%rd63];
	div.rn.f32 	%f149, %f148, %f169;
	st.global.f32 	[%rd63], %f149;
	add.s32 	%r124, %r137, %r3;
	mul.wide.u32 	%rd64, %r124, 4;
	add.s64 	%rd65, %rd9, %rd64;
	ld.global.f32 	%f150, [%rd65];
	div.rn.f32 	%f151, %f150, %f169;
	st.global.f32 	[%rd65], %f151;
	add.s32 	%r125, %r124, %r3;
	mul.wide.u32 	%rd66, %r125, 4;
	add.s64 	%rd67, %rd9, %rd66;
	ld.global.f32 	%f152, [%rd67];
	div.rn.f32 	%f153, %f152, %f169;
	st.global.f32 	[%rd67], %f153;
	add.s32 	%r126, %r125, %r3;
	mul.wide.u32 	%rd68, %r126, 4;
	add.s64 	%rd69, %rd9, %rd68;
	ld.global.f32 	%f154, [%rd69];
	div.rn.f32 	%f155, %f154, %f169;
	st.global.f32 	[%rd69], %f155;
	add.s32 	%r137, %r126, %r3;
	setp.lt.u32 	%p44, %r137, %r33;
	@%p44 bra 	$L__BB0_29;
$L__BB0_30:
	ret;

}


// ===== COMPILED SASS (sm_100) =====

	.target	sm_100

	.elftype	@"ET_EXEC"


//--------------------- .note.nv.tkinfo           --------------------------
	.section	.note.nv.tkinfo,"",@"SHT_NOTE"
	.sectionflags	@"SHF_NOTE_NV_TKINFO"
	.tkinfo
        /*0018*/ 	.word	0x00000002
        /*0030*/ 	.string	""
        /*0030*/ 	.string	"ptxas"
        /*0030*/ 	.string	"Cuda compilation tools, release 13.0, V13.0.88"
        /*0030*/ 	.string	"Build cuda_13.0.r13.0/compiler.36424714_0"
        /*0030*/ 	.string	"-arch sm_100 -m 64 "



//--------------------- .note.nv.cuinfo           --------------------------
	.section	.note.nv.cuinfo,"",@"SHT_NOTE"
	.sectionflags	@"SHF_NOTE_NV_CUINFO"
        /*0018*/ 	.short	0x0002
        /*001a*/ 	.short	0x0064
        /*001c*/ 	.short	0x0082
	.zero		2


//--------------------- .nv.info                  --------------------------
	.section	.nv.info,"",@"SHT_CUDA_INFO"
	.align	4


	//----- nvinfo : EIATTR_REGCOUNT
	.align		4
        /*0000*/ 	.byte	0x04, 0x2f
        /*0002*/ 	.short	(.L_1 - .L_0)
	.align		4
.L_0:
        /*0004*/ 	.word	index@(_ZN5llama7softmaxEjjPK6__halfPf)
        /*0008*/ 	.word	0x00000020


	//----- nvinfo : EIATTR_FRAME_SIZE
	.align		4
.L_1:
        /*000c*/ 	.byte	0x04, 0x11
        /*000e*/ 	.short	(.L_3 - .L_2)
	.align		4
.L_2:
        /*0010*/ 	.word	index@($__internal_0_$__cuda_sm3x_div_rn_noftz_f32_slowpath)
        /*0014*/ 	.word	0x00000000


	//----- nvinfo : EIATTR_FRAME_SIZE
	.align		4
.L_3:
        /*0018*/ 	.byte	0x04, 0x11
        /*001a*/ 	.short	(.L_5 - .L_4)
	.align		4
.L_4:
        /*001c*/ 	.word	index@(_ZN5llama7softmaxEjjPK6__halfPf)
        /*0020*/ 	.word	0x00000000


	//----- nvinfo : EIATTR_MIN_STACK_SIZE
	.align		4
.L_5:
        /*0024*/ 	.byte	0x04, 0x12
        /*0026*/ 	.short	(.L_7 - .L_6)
	.align		4
.L_6:
        /*0028*/ 	.word	index@(_ZN5llama7softmaxEjjPK6__halfPf)
        /*002c*/ 	.word	0x00000000
.L_7:


//--------------------- .nv.compat                --------------------------
	.section	.nv.compat,"",@"SHT_CUDA_COMPAT_INFO"
	.align	4
        /*0000*/ 	.byte	0x02, 0x09, 0x00, 0x00, 0x02, 0x02, 0x01, 0x00, 0x02, 0x05, 0x05, 0x00, 0x03, 0x07, 0x01, 0x01
        /*0010*/ 	.byte	0x02, 0x03, 0x00, 0x00, 0x02, 0x06, 0x01, 0x00, 0x04, 0x0b, 0x08, 0x00, 0x01, 0x00, 0x00, 0x00
        /*0020*/ 	.byte	0x00, 0x00, 0x00, 0x00


//--------------------- .nv.info._ZN5llama7softmaxEjjPK6__halfPf --------------------------
	.section	.nv.info._ZN5llama7softmaxEjjPK6__halfPf,"",@"SHT_CUDA_INFO"
	.sectionflags	@""
	.align	4


	//----- nvinfo : EIATTR_CUDA_API_VERSION
	.align		4
        /*0000*/ 	.byte	0x04, 0x37
        /*0002*/ 	.short	(.L_9 - .L_8)
.L_8:
        /*0004*/ 	.word	0x00000082


	//----- nvinfo : EIATTR_KPARAM_INFO
	.align		4
.L_9:
        /*0008*/ 	.byte	0x04, 0x17
        /*000a*/ 	.short	(.L_11 - .L_10)
.L_10:
        /*000c*/ 	.word	0x00000000
        /*0010*/ 	.short	0x0003
        /*0012*/ 	.short	0x0010
        /*0014*/ 	.byte	0x00, 0xf5, 0x21, 0x00


	//----- nvinfo : EIATTR_KPARAM_INFO
	.align		4
.L_11:
        /*0018*/ 	.byte	0x04, 0x17
        /*001a*/ 	.short	(.L_13 - .L_12)
.L_12:
        /*001c*/ 	.word	0x00000000
        /*0020*/ 	.short	0x0002
        /*0022*/ 	.short	0x0008
        /*0024*/ 	.byte	0x00, 0xf5, 0x21, 0x00


	//----- nvinfo : EIATTR_KPARAM_INFO
	.align		4
.L_13:
        /*0028*/ 	.byte	0x04, 0x17
        /*002a*/ 	.short	(.L_15 - .L_14)
.L_14:
        /*002c*/ 	.word	0x00000000
        /*0030*/ 	.short	0x0001
        /*0032*/ 	.short	0x0004
        /*0034*/ 	.byte	0x00, 0xf0, 0x11, 0x00


	//----- nvinfo : EIATTR_KPARAM_INFO
	.align		4
.L_15:
        /*0038*/ 	.byte	0x04, 0x17
        /*003a*/ 	.short	(.L_17 - .L_16)
.L_16:
        /*003c*/ 	.word	0x00000000
        /*0040*/ 	.short	0x0000
        /*0042*/ 	.short	0x0000
        /*0044*/ 	.byte	0x00, 0xf0, 0x11, 0x00


	//----- nvinfo : EIATTR_SPARSE_MMA_MASK
	.align		4
.L_17:
        /*0048*/ 	.byte	0x03, 0x50
        /*004a*/ 	.short	0x0000


	//----- nvinfo : EIATTR_MAXREG_COUNT
	.align		4
        /*004c*/ 	.byte	0x03, 0x1b
        /*004e*/ 	.short	0x00ff


	//----- nvinfo : EIATTR_NUM_BARRIERS
	.align		4
        /*0050*/ 	.byte	0x02, 0x4c
        /*0052*/ 	.byte	0x01
	.zero		1


	//----- nvinfo : EIATTR_MERCURY_ISA_VERSION
	.align		4
        /*0054*/ 	.byte	0x03, 0x5f
        /*0056*/ 	.short	0x0101


	//----- nvinfo : EIATTR_COOP_GROUP_MASK_REGIDS
	.align		4
        /*0058*/ 	.byte	0x04, 0x29
        /*005a*/ 	.short	(.L_19 - .L_18)


	//   ....[0]....
.L_18:
        /*005c*/ 	.word	0xffffffff


	//   ....[1]....
        /*0060*/ 	.word	0xffffffff


	//   ....[2]....
        /*0064*/ 	.word	0xffffffff


	//   ....[3]....
        /*0068*/ 	.word	0xffffffff


	//   ....[4]....
        /*006c*/ 	.word	0xffffffff


	//   ....[5]....
        /*0070*/ 	.word	0xffffffff


	//   ....[6]....
        /*0074*/ 	.word	0xffffffff


	//   ....[7]....
        /*0078*/ 	.word	0xffffffff


	//   ....[8]....
        /*007c*/ 	.word	0xffffffff


	//   ....[9]....
        /*0080*/ 	.word	0xffffffff


	//   ....[10]....
        /*0084*/ 	.word	0xffffffff


	//   ....[11]....
        /*0088*/ 	.word	0xffffffff


	//   ....[12]....
        /*008c*/ 	.word	0xffffffff


	//   ....[13]....
        /*0090*/ 	.word	0xffffffff


	//   ....[14]....
        /*0094*/ 	.word	0xffffffff


	//   ....[15]....
        /*0098*/ 	.word	0xffffffff


	//   ....[16]....
        /*009c*/ 	.word	0xffffffff


	//   ....[17]....
        /*00a0*/ 	.word	0xffffffff


	//   ....[18]....
        /*00a4*/ 	.word	0xffffffff


	//   ....[19]....
        /*00a8*/ 	.word	0xffffffff


	//   ....[20]....
        /*00ac*/ 	.word	0x05000013


	//   ....[21]....
        /*00b0*/ 	.word	0x05000013


	//   ....[22]....
        /*00b4*/ 	.word	0x05000013


	//   ....[23]....
        /*00b8*/ 	.word	0x05000013


	//   ....[24]....
        /*00bc*/ 	.word	0x05000013


	//   ....[25]....
        /*00c0*/ 	.word	0x05000013


	//   ....[26]....
        /*00c4*/ 	.word	0x05000013


	//   ....[27]....
        /*00c8*/ 	.word	0x05000013


	//   ....[28]....
        /*00cc*/ 	.word	0x05000013


	//   ....[29]....
        /*00d0*/ 	.word	0x05000013


	//----- nvinfo : EIATTR_COOP_GROUP_INSTR_OFFSETS
	.align		4
.L_19:
        /*00d4*/ 	.byte	0x04, 0x28
        /*00d6*/ 	.short	(.L_21 - .L_20)


	//   ....[0]....
.L_20:
        /*00d8*/ 	.word	0x00000570


	//   ....[1]....
        /*00dc*/ 	.word	0x000005d0


	//   ....[2]....
        /*00e0*/ 	.word	0x00000610


	//   ....[3]....
        /*00e4*/ 	.word	0x00000630


	//   ....[4]....
        /*00e8*/ 	.word	0x00000650


	//   ....[5]....
        /*00ec*/ 	.word	0x00000710


	//   ....[6]....
        /*00f0*/ 	.word	0x00000730


	//   ....[7]....
        /*00f4*/ 	.word	0x00000750


	//   ....[8]....
        /*00f8*/ 	.word	0x00000770


	//   ....[9]....
        /*00fc*/ 	.word	0x00000790


	//   ....[10]....
        /*0100*/ 	.word	0x000010d0


	//   ....[11]....
        /*0104*/ 	.word	0x00001100


	//   ....[12]....
        /*0108*/ 	.word	0x00001120


	//   ....[13]....
        /*010c*/ 	.word	0x00001140


	//   ....[14]....
        /*0110*/ 	.word	0x00001160


	//   ....[15]....
        /*0114*/ 	.word	0x00001220


	//   ....[16]....
        /*0118*/ 	.word	0x00001240


	//   ....[17]....
        /*011c*/ 	.word	0x00001260


	//   ....[18]....
        /*0120*/ 	.word	0x00001280


	//   ....[19]....
        /*0124*/ 	.word	0x000012a0


	//   ....[20]....
        /*0128*/ 	.word	0x00001bb0


	//   ....[21]....
        /*012c*/ 	.word	0x00001c20


	//   ....[22]....
        /*0130*/ 	.word	0x00001c90


	//   ....[23]....
        /*0134*/ 	.word	0x00001d00


	//   ....[24]....
        /*0138*/ 	.word	0x00001d70


	//   ....[25]....
        /*013c*/ 	.word	0x00001e00


	//   ....[26]....
        /*0140*/ 	.word	0x00001e70


	//   ....[27]....
        /*0144*/ 	.word	0x00001ee0


	//   ....[28]....
        /*0148*/ 	.word	0x00001f50


	//   ....[29]....
        /*014c*/ 	.word	0x00001fc0


	//----- nvinfo : EIATTR_VRC_CTA_INIT_COUNT
	.align		4
.L_21:
        /*0150*/ 	.byte	0x02, 0x4a
	.zero		1
	.zero		1


	//----- nvinfo : EIATTR_EXIT_INSTR_OFFSETS
	.align		4
        /*0154*/ 	.byte	0x04, 0x1c
        /*0156*/ 	.short	(.L_23 - .L_22)


	//   ....[0]....
.L_22:
        /*0158*/ 	.word	0x00001300


	//   ....[1]....
        /*015c*/ 	.word	0x000016c0


	//   ....[2]....
        /*0160*/ 	.word	0x00001b50


	//----- nvinfo : EIATTR_CRS_STACK_SIZE
	.align		4
.L_23:
        /*0164*/ 	.byte	0x04, 0x1e
        /*0166*/ 	.short	(.L_25 - .L_24)
.L_24:
        /*0168*/ 	.word	0x00000000


	//----- nvinfo : EIATTR_CBANK_PARAM_SIZE
	.align		4
.L_25:
        /*016c*/ 	.byte	0x03, 0x19
        /*016e*/ 	.short	0x0018


	//----- nvinfo : EIATTR_PARAM_CBANK
	.align		4
        /*0170*/ 	.byte	0x04, 0x0a
        /*0172*/ 	.short	(.L_27 - .L_26)
	.align		4
.L_26:
        /*0174*/ 	.word	index@(.nv.constant0._ZN5llama7softmaxEjjPK6__halfPf)
        /*0178*/ 	.short	0x0380
        /*017a*/ 	.short	0x0018


	//----- nvinfo : EIATTR_SW_WAR
	.align		4
.L_27:
        /*017c*/ 	.byte	0x04, 0x36
        /*017e*/ 	.short	(.L_29 - .L_28)
.L_28:
        /*0180*/ 	.word	0x00000008
.L_29:


//--------------------- .nv.callgraph             --------------------------
	.section	.nv.callgraph,"",@"SHT_CUDA_CALLGRAPH"
	.align	4
	.sectionentsize	8
	.align		4
        /*0000*/ 	.word	0x00000000
	.align		4
        /*0004*/ 	.word	0xffffffff
	.align		4
        /*0008*/ 	.word	0x00000000
	.align		4
        /*000c*/ 	.word	0xfffffffe
	.align		4
        /*0010*/ 	.word	0x00000000
	.align		4
        /*0014*/ 	.word	0xfffffffd
	.align		4
        /*0018*/ 	.word	0x00000000
	.align		4
        /*001c*/ 	.word	0xfffffffc


//--------------------- .text._ZN5llama7softmaxEjjPK6__halfPf --------------------------
	.section	.text._ZN5llama7softmaxEjjPK6__halfPf,"ax",@progbits
	.align	128
        .global         _ZN5llama7softmaxEjjPK6__halfPf
        .type           _ZN5llama7softmaxEjjPK6__halfPf,@function
        .size           _ZN5llama7softmaxEjjPK6__halfPf,(.L_x_54 - _ZN5llama7softmaxEjjPK6__halfPf)
        .other          _ZN5llama7softmaxEjjPK6__halfPf,@"STO_CUDA_ENTRY STV_DEFAULT"
_ZN5llama7softmaxEjjPK6__halfPf:
.text._ZN5llama7softmaxEjjPK6__halfPf:
[----:B------:R-:W-:Y:S01]  /*0000*/  LDC R1, c[0x0][0x37c] ;  /* 0x0000df00ff017b82 */ /* 0x000fe20000000800 */
[----:B------:R-:W0:Y:S07]  /*0010*/  S2R R7, SR_TID.X ;  /* 0x0000000000077919 */ /* 0x000e2e0000002100 */
[----:B------:R-:W0:Y:S01]  /*0020*/  LDC R0, c[0x0][0x384] ;  /* 0x0000e100ff007b82 */ /* 0x000e220000000800 */
[----:B------:R-:W1:Y:S01]  /*0030*/  LDCU.64 UR8, c[0x0][0x388] ;  /* 0x00007100ff0877ac */ /* 0x000e620008000a00 */
[----:B------:R-:W-:Y:S01]  /*0040*/  BSSY.RECONVERGENT B0, `(.L_x_0) ;  /* 0x0000052000007945 */ /* 0x000fe20003800200 */
[----:B------:R-:W-:Y:S01]  /*0050*/  MOV R4, 0xff7fffff ;  /* 0xff7fffff00047802 */ /* 0x000fe20000000f00 */
[----:B------:R-:W2:Y:S04]  /*0060*/  LDCU.64 UR6, c[0x0][0x358] ;  /* 0x00006b00ff0677ac */ /* 0x000ea80008000a00 */
[----:B------:R-:W3:Y:S08]  /*0070*/  S2UR UR4, SR_CTAID.X ;  /* 0x00000000000479c3 */ /* 0x000ef00000002500 */
[----:B------:R-:W4:Y:S01]  /*0080*/  LDC R6, c[0x0][0x360] ;  /* 0x0000d800ff067b82 */ /* 0x000f220000000800 */
[----:B0-----:R-:W-:Y:S01]  /*0090*/  ISETP.GE.U32.AND P0, PT, R7, R0, PT ;  /* 0x000000000700720c */ /* 0x001fe20003f06070 */
[----:B---3--:R-:W-:-:S04]  /*00a0*/  IMAD R14, R0, UR4, RZ ;  /* 0x00000004000e7c24 */ /* 0x008fc8000f8e02ff */
[----:B------:R-:W-:-:S03]  /*00b0*/  IMAD.WIDE.U32 R10, R14, 0x2, RZ ;  /* 0x000000020e0a7825 */ /* 0x000fc600078e00ff */
[----:B-1----:R-:W-:-:S04]  /*00c0*/  IADD3 R2, P1, PT, R10, UR8, RZ ;  /* 0x000000080a027c10 */ /* 0x002fc8000ff3e0ff */
[----:B------:R-:W-:Y:S01]  /*00d0*/  IADD3.X R3, PT, PT, R11, UR9, RZ, P1, !PT ;  /* 0x000000090b037c10 */ /* 0x000fe20008ffe4ff */
[----:B--2---:R-:W-:Y:S08]  /*00e0*/  @P0 BRA `(.L_x_1) ;  /* 0x00000004001c0947 */ /* 0x004ff00003800000 */
[----:B----4-:R-:W0:Y:S01]  /*00f0*/  I2F.U32.RP R13, R6 ;  /* 0x00000006000d7306 */ /* 0x010e220000209000 */
[----:B------:R-:W-:Y:S01]  /*0100*/  IMAD.IADD R9, R7, 0x1, R6 ;  /* 0x0000000107097824 */ /* 0x000fe200078e0206 */
[----:B------:R-:W-:Y:S01]  /*0110*/  ISETP.NE.U32.AND P2, PT, R6, RZ, PT ;  /* 0x000000ff0600720c */ /* 0x000fe20003f45070 */
[----:B------:R-:W-:Y:S03]  /*0120*/  BSSY.RECONVERGENT B1, `(.L_x_2) ;  /* 0x000002e000017945 */ /* 0x000fe60003800200 */
[CC--:B------:R-:W-:Y:S02]  /*0130*/  ISETP.GE.U32.AND P0, PT, R9.reuse, R0.reuse, PT ;  /* 0x000000000900720c */ /* 0x0c0fe40003f06070 */
[----:B------:R-:W-:Y:S02]  /*0140*/  VIMNMX.U32 R8, PT, PT, R9, R0, !PT ;  /* 0x0000000009087248 */ /* 0x000fe40007fe0000 */
[----:B------:R-:W-:-:S04]  /*0150*/  SEL R12, RZ, 0x1, P0 ;  /* 0x00000001ff0c7807 */ /* 0x000fc80000000000 */
[----:B------:R-:W-:Y:S01]  /*0160*/  IADD3 R9, PT, PT, R8, -R9, -R12 ;  /* 0x8000000908097210 */ /* 0x000fe20007ffe80c */
[----:B0-----:R-:W0:Y:S02]  /*0170*/  MUFU.RCP R13, R13 ;  /* 0x0000000d000d7308 */ /* 0x001e240000001000 */
[----:B0-----:R-:W-:-:S06]  /*0180*/  VIADD R4, R13, 0xffffffe ;  /* 0x0ffffffe0d047836 */ /* 0x001fcc0000000000 */
[----:B------:R0:W1:Y:S02]  /*0190*/  F2I.FTZ.U32.TRUNC.NTZ R5, R4 ;  /* 0x0000000400057305 */ /* 0x000064000021f000 */
[----:B0-----:R-:W-:Y:S01]  /*01a0*/  HFMA2 R4, -RZ, RZ, 0, 0 ;  /* 0x00000000ff047431 */ /* 0x001fe200000001ff */
[----:B-1----:R-:W-:-:S05]  /*01b0*/  IADD3 R15, PT, PT, RZ, -R5, RZ ;  /* 0x80000005ff0f7210 */ /* 0x002fca0007ffe0ff */
[----:B------:R-:W-:-:S04]  /*01c0*/  IMAD R15, R15, R6, RZ ;  /* 0x000000060f0f7224 */ /* 0x000fc800078e02ff */
[----:B------:R-:W-:-:S06]  /*01d0*/  IMAD.HI.U32 R16, R5, R15, R4 ;  /* 0x0000000f05107227 */ /* 0x000fcc00078e0004 */
[----:B------:R-:W-:-:S04]  /*01e0*/  IMAD.HI.U32 R5, R16, R9, RZ ;  /* 0x0000000910057227 */ /* 0x000fc800078e00ff */
[----:B------:R-:W-:-:S04]  /*01f0*/  IMAD.MOV R4, RZ, RZ, -R5 ;  /* 0x000000ffff047224 */ /* 0x000fc800078e0a05 */
[----:B------:R-:W-:-:S05]  /*0200*/  IMAD R9, R6, R4, R9 ;  /* 0x0000000406097224 */ /* 0x000fca00078e0209 */
[----:B------:R-:W-:-:S13]  /*0210*/  ISETP.GE.U32.AND P0, PT, R9, R6, PT ;  /* 0x000000060900720c */ /* 0x000fda0003f06070 */
[----:B------:R-:W-:Y:S01]  /*0220*/  @P0 IADD3 R9, PT, PT, R9, -R6, RZ ;  /* 0x8000000609090210 */ /* 0x000fe20007ffe0ff */
[----:B------:R-:W-:-:S03]  /*0230*/  @P0 VIADD R5, R5, 0x1 ;  /* 0x0000000105050836 */ /* 0x000fc60000000000 */
[----:B------:R-:W-:-:S13]  /*0240*/  ISETP.GE.U32.AND P1, PT, R9, R6, PT ;  /* 0x000000060900720c */ /* 0x000fda0003f26070 */
[----:B------:R-:W-:Y:S02]  /*0250*/  @P1 IADD3 R5, PT, PT, R5, 0x1, RZ ;  /* 0x0000000105051810 */ /* 0x000fe40007ffe0ff */
[----:B------:R-:W-:-:S05]  /*0260*/  @!P2 LOP3.LUT R5, RZ, R6, RZ, 0x33, !PT ;  /* 0x00000006ff05a212 */ /* 0x000fca00078e33ff */
[----:B------:R-:W-:Y:S02]  /*0270*/  IMAD.IADD R8, R12, 0x1, R5 ;  /* 0x000000010c087824 */ /* 0x000fe400078e0205 */
[----:B------:R-:W-:-:S03]  /*0280*/  IMAD.MOV.U32 R5, RZ, RZ, R7 ;  /* 0x000000ffff057224 */ /* 0x000fc600078e0007 */
[C---:B------:R-:W-:Y:S02]  /*0290*/  LOP3.LUT R4, R8.reuse, 0x3, RZ, 0xc0, !PT ;  /* 0x0000000308047812 */ /* 0x040fe400078ec0ff */
[----:B------:R-:W-:Y:S02]  /*02a0*/  ISETP.GE.U32.AND P1, PT, R8, 0x3, PT ;  /* 0x000000030800780c */ /* 0x000fe40003f26070 */
[----:B------:R-:W-:Y:S02]  /*02b0*/  ISETP.NE.AND P0, PT, R4, 0x3, PT ;  /* 0x000000030400780c */ /* 0x000fe40003f05270 */
[----:B------:R-:W-:-:S11]  /*02c0*/  MOV R4, 0xff7fffff ;  /* 0xff7fffff00047802 */ /* 0x000fd60000000f00 */
[----:B------:R-:W-:Y:S05]  /*02d0*/  @!P0 BRA `(.L_x_3) ;  /* 0x0000000000488947 */ /* 0x000fea0003800000 */
[----:B------:R-:W-:Y:S01]  /*02e0*/  IMAD.WIDE.U32 R4, R7, 0x2, R10 ;  /* 0x0000000207047825 */ /* 0x000fe200078e000a */
[----:B------:R-:W-:Y:S02]  /*02f0*/  IADD3 R8, PT, PT, R8, 0x1, RZ ;  /* 0x0000000108087810 */ /* 0x000fe40007ffe0ff */
[----:B------:R-:W-:Y:S01]  /*0300*/  IADD3 R12, P0, PT, R4, UR8, RZ ;  /* 0x00000008040c7c10 */ /* 0x000fe2000ff1e0ff */
[----:B------:R-:W-:Y:S01]  /*0310*/  IMAD.MOV.U32 R4, RZ, RZ, -0x800001 ;  /* 0xff7fffffff047424 */ /* 0x000fe200078e00ff */
[----:B------:R-:W-:Y:S02]  /*0320*/  LOP3.LUT R8, R8, 0x3, RZ, 0xc0, !PT ;  /* 0x0000000308087812 */ /* 0x000fe400078ec0ff */
[----:B------:R-:W-:Y:S02]  /*0330*/  IADD3.X R9, PT, PT, R5, UR9, RZ, P0, !PT ;  /* 0x0000000905097c10 */ /* 0x000fe400087fe4ff */
[----:B------:R-:W-:Y:S01]  /*0340*/  MOV R5, R7 ;  /* 0x0000000700057202 */ /* 0x000fe20000000f00 */
[----:B------:R-:W-:-:S07]  /*0350*/  IMAD.MOV R15, RZ, RZ, -R8 ;  /* 0x000000ffff0f7224 */ /* 0x000fce00078e0a08 */
.L_x_4:
[----:B------:R-:W-:-:S05]  /*0360*/  MOV R13, R9 ;  /* 0x00000009000d7202 */ /* 0x000fca0000000f00 */
[----:B------:R0:W2:Y:S01]  /*0370*/  LDG.E.U16.CONSTANT R16, desc[UR6][R12.64] ;  /* 0x000000060c107981 */ /* 0x0000a2000c1e9500 */
[----:B------:R-:W-:Y:S02]  /*0380*/  VIADD R15, R15, 0x1 ;  /* 0x000000010f0f7836 */ /* 0x000fe40000000000 */
[----:B------:R-:W-:-:S03]  /*0390*/  IMAD.WIDE.U32 R8, R6, 0x2, R12 ;  /* 0x0000000206087825 */ /* 0x000fc600078e000c */
[----:B------:R-:W-:Y:S01]  /*03a0*/  ISETP.NE.AND P0, PT, R15, RZ, PT ;  /* 0x000000ff0f00720c */ /* 0x000fe20003f05270 */
[----:B------:R-:W-:Y:S01]  /*03b0*/  IMAD.IADD R5, R6, 0x1, R5 ;  /* 0x0000000106057824 */ /* 0x000fe200078e0205 */
[----:B0-----:R-:W-:Y:S01]  /*03c0*/  MOV R12, R8 ;  /* 0x00000008000c7202 */ /* 0x001fe20000000f00 */
[----:B--2---:R-:W-:-:S05]  /*03d0*/  HADD2.F32 R17, -RZ, R16.H0_H0 ;  /* 0x20000010ff117230 */ /* 0x004fca0000004100 */
[----:B------:R-:W-:-:S05]  /*03e0*/  FMNMX R4, R17, R4, !PT ;  /* 0x0000000411047209 */ /* 0x000fca0007800000 */
[----:B------:R-:W-:Y:S05]  /*03f0*/  @P0 BRA `(.L_x_4) ;  /* 0xfffffffc00d80947 */ /* 0x000fea000383ffff */
.L_x_3:
[----:B------:R-:W-:Y:S05]  /*0400*/  BSYNC.RECONVERGENT B1 ;  /* 0x0000000000017941 */ /* 0x000fea0003800200 */
.L_x_2:
[----:B------:R-:W-:Y:S05]  /*0410*/  @!P1 BRA `(.L_x_1) ;  /* 0x0000000000509947 */ /* 0x000fea0003800000 */
.L_x_5:
[----:B------:R-:W-:Y:S01]  /*0420*/  IADD3 R13, PT, PT, R6, R5, RZ ;  /* 0x00000005060d7210 */ /* 0x000fe20007ffe0ff */
[----:B------:R-:W-:-:S04]  /*0430*/  IMAD.WIDE.U32 R8, R5, 0x2, R2 ;  /* 0x0000000205087825 */ /* 0x000fc800078e0002 */
[C---:B------:R-:W-:Y:S02]  /*0440*/  IMAD.IADD R17, R13.reuse, 0x1, R6 ;  /* 0x000000010d117824 */ /* 0x040fe400078e0206 */
[--C-:B------:R-:W-:Y:S01]  /*0450*/  IMAD.WIDE.U32 R12, R13, 0x2, R2.reuse ;  /* 0x000000020d0c7825 */ /* 0x100fe200078e0002 */
[----:B------:R-:W2:Y:S02]  /*0460*/  LDG.E.U16.CONSTANT R8, desc[UR6][R8.64] ;  /* 0x0000000608087981 */ /* 0x000ea4000c1e9500 */
[C---:B------:R-:W-:Y:S01]  /*0470*/  IADD3 R5, PT, PT, R17.reuse, R6, RZ ;  /* 0x0000000611057210 */ /* 0x040fe20007ffe0ff */
[--C-:B------:R-:W-:Y:S02]  /*0480*/  IMAD.WIDE.U32 R16, R17, 0x2, R2.reuse ;  /* 0x0000000211107825 */ /* 0x100fe400078e0002 */
[----:B------:R-:W3:Y:S02]  /*0490*/  LDG.E.U16.CONSTANT R12, desc[UR6][R12.64] ;  /* 0x000000060c0c7981 */ /* 0x000ee4000c1e9500 */
[----:B------:R-:W-:-:S02]  /*04a0*/  IMAD.WIDE.U32 R18, R5, 0x2, R2 ;  /* 0x0000000205127825 */ /* 0x000fc400078e0002 */
[----:B------:R-:W4:Y:S04]  /*04b0*/  LDG.E.U16.CONSTANT R16, desc[UR6][R16.64] ;  /* 0x0000000610107981 */ /* 0x000f28000c1e9500 */
[----:B------:R-:W5:Y:S01]  /*04c0*/  LDG.E.U16.CONSTANT R18, desc[UR6][R18.64] ;  /* 0x0000000612127981 */ /* 0x000f62000c1e9500 */
[----:B------:R-:W-:-:S05]  /*04d0*/  IMAD.IADD R5, R5, 0x1, R6 ;  /* 0x0000000105057824 */ /* 0x000fca00078e0206 */
[----:B------:R-:W-:Y:S01]  /*04e0*/  ISETP.GE.U32.AND P0, PT, R5, R0, PT ;  /* 0x000000000500720c */ /* 0x000fe20003f06070 */
[----:B--2---:R-:W-:Y:S02]  /*04f0*/  HADD2.F32 R15, -RZ, R8.H0_H0 ;  /* 0x20000008ff0f7230 */ /* 0x004fe40000004100 */
[----:B---3--:R-:W-:Y:S02]  /*0500*/  HADD2.F32 R20, -RZ, R12.H0_H0 ;  /* 0x2000000cff147230 */ /* 0x008fe40000004100 */
[----:B----4-:R-:W-:-:S03]  /*0510*/  HADD2.F32 R21, -RZ, R16.H0_H0 ;  /* 0x20000010ff157230 */ /* 0x010fc60000004100 */
[----:B------:R-:W-:Y:S01]  /*0520*/  FMNMX3 R4, R4, R15, R20, !PT ;  /* 0x0000000f04047276 */ /* 0x000fe20007800014 */
[----:B-----5:R-:W-:-:S05]  /*0530*/  HADD2.F32 R8, -RZ, R18.H0_H0 ;  /* 0x20000012ff087230 */ /* 0x020fca0000004100 */
[----:B------:R-:W-:Y:S01]  /*0540*/  FMNMX3 R4, R4, R21, R8, !PT ;  /* 0x0000001504047276 */ /* 0x000fe20007800008 */
[----:B------:R-:W-:Y:S06]  /*0550*/  @!P0 BRA `(.L_x_5) ;  /* 0xfffffffc00b08947 */ /* 0x000fec000383ffff */
.L_x_1:
[----:B------:R-:W-:Y:S05]  /*0560*/  BSYNC.RECONVERGENT B0 ;  /* 0x0000000000007941 */ /* 0x000fea0003800200 */
.L_x_0:
[----:B------:R-:W0:Y:S01]  /*0570*/  SHFL.DOWN PT, R5, R4, 0x10, 0x1f ;  /* 0x0a001f0004057f89 */ /* 0x000e2200000e0000 */
[----:B------:R-:W1:Y:S01]  /*0580*/  S2UR UR5, SR_CgaCtaId ;  /* 0x00000000000579c3 */ /* 0x000e620000008800 */
[----:B------:R-:W-:Y:S01]  /*0590*/  UMOV UR4, 0x400 ;  /* 0x0000040000047882 */ /* 0x000fe20000000000 */
[----:B------:R-:W-:Y:S02]  /*05a0*/  LOP3.LUT P0, R15, R7, 0x1f, RZ, 0xc0, !PT ;  /* 0x0000001f070f7812 */ /* 0x000fe4000780c0ff */
[----:B0-----:R-:W-:Y:S01]  /*05b0*/  FMNMX R5, R5, R4, !PT ;  /* 0x0000000405057209 */ /* 0x001fe20007800000 */
[----:B-1----:R-:W-:-:S04]  /*05c0*/  ULEA UR4, UR5, UR4, 0x18 ;  /* 0x0000000405047291 */ /* 0x002fc8000f8ec0ff */
[----:B------:R-:W0:Y:S02]  /*05d0*/  SHFL.DOWN PT, R8, R5, 0x8, 0x1f ;  /* 0x09001f0005087f89 */ /* 0x000e2400000e0000 */
[----:B------:R-:W-:Y:S02]  /*05e0*/  LEA.HI R16, R7, UR4, RZ, 0x1d ;  /* 0x0000000407107c11 */ /* 0x000fe4000f8fe8ff */
[----:B------:R-:W-:Y:S02]  /*05f0*/  LEA R18, R15, UR4, 0x2 ;  /* 0x000000040f127c11 */ /* 0x000fe4000f8e10ff */
[----:B0-----:R-:W-:-:S05]  /*0600*/  FMNMX R8, R5, R8, !PT ;  /* 0x0000000805087209 */ /* 0x001fca0007800000 */
[----:B------:R-:W0:Y:S02]  /*0610*/  SHFL.DOWN PT, R9, R8, 0x4, 0x1f ;  /* 0x08801f0008097f89 */ /* 0x000e2400000e0000 */
[----:B0-----:R-:W-:-:S05]  /*0620*/  FMNMX R9, R8, R9, !PT ;  /* 0x0000000908097209 */ /* 0x001fca0007800000 */
[----:B------:R-:W0:Y:S02]  /*0630*/  SHFL.DOWN PT, R12, R9, 0x2, 0x1f ;  /* 0x08401f00090c7f89 */ /* 0x000e2400000e0000 */
[----:B0-----:R-:W-:-:S05]  /*0640*/  FMNMX R12, R9, R12, !PT ;  /* 0x0000000c090c7209 */ /* 0x001fca0007800000 */
[----:B------:R-:W0:Y:S02]  /*0650*/  SHFL.DOWN PT, R17, R12, 0x1, 0x1f ;  /* 0x08201f000c117f89 */ /* 0x000e2400000e0000 */
[----:B0-----:R-:W-:-:S05]  /*0660*/  FMNMX R17, R12, R17, !PT ;  /* 0x000000110c117209 */ /* 0x001fca0007800000 */
[----:B------:R0:W-:Y:S01]  /*0670*/  @!P0 STS [R16], R17 ;  /* 0x0000001110008388 */ /* 0x0001e20000000800 */
[----:B------:R-:W-:Y:S01]  /*0680*/  BAR.SYNC.DEFER_BLOCKING 0x0 ;  /* 0x0000000000007b1d */ /* 0x000fe20000010000 */
[----:B------:R-:W-:-:S13]  /*0690*/  ISETP.GT.U32.AND P0, PT, R7, 0x1f, PT ;  /* 0x0000001f0700780c */ /* 0x000fda0003f04070 */
[----:B0-----:R-:W-:Y:S05]  /*06a0*/  @P0 BRA `(.L_x_6) ;  /* 0x0000000000400947 */ /* 0x001fea0003800000 */
[----:B----4-:R-:W-:Y:S01]  /*06b0*/  SHF.R.U32.HI R4, RZ, 0x5, R6 ;  /* 0x00000005ff047819 */ /* 0x010fe20000011606 */
[----:B------:R-:W-:-:S03]  /*06c0*/  UMOV UR4, 0xffffffff ;  /* 0xffffffff00047882 */ /* 0x000fc60000000000 */
[----:B------:R-:W-:Y:S02]  /*06d0*/  ISETP.GE.U32.AND P0, PT, R15, R4, PT ;  /* 0x000000040f00720c */ /* 0x000fe40003f06070 */
[----:B------:R-:W-:-:S11]  /*06e0*/  MOV R4, 0xff7fffff ;  /* 0xff7fffff00047802 */ /* 0x000fd60000000f00 */
[----:B------:R0:W1:Y:S01]  /*06f0*/  @!P0 LDS R4, [R18] ;  /* 0x0000000012048984 */ /* 0x0000620000000800 */
[----:B------:R-:W-:Y:S05]  /*0700*/  BRA.DIV UR4, `(.L_x_7) ;  /* 0x0000001604147947 */ /* 0x000fea000b800000 */
[----:B-1----:R-:W1:Y:S02]  /*0710*/  SHFL.DOWN PT, R5, R4, 0x10, 0x1f ;  /* 0x0a001f0004057f89 */ /* 0x002e6400000e0000 */
[----:B-1----:R-:W-:-:S05]  /*0720*/  FMNMX R5, R5, R4, !PT ;  /* 0x0000000405057209 */ /* 0x002fca0007800000 */
[----:B------:R-:W1:Y:S02]  /*0730*/  SHFL.DOWN PT, R8, R5, 0x8, 0x1f ;  /* 0x09001f0005087f89 */ /* 0x000e6400000e0000 */
[----:B-1----:R-:W-:-:S05]  /*0740*/  FMNMX R8, R5, R8, !PT ;  /* 0x0000000805087209 */ /* 0x002fca0007800000 */
[----:B------:R-:W1:Y:S02]  /*0750*/  SHFL.DOWN PT, R9, R8, 0x4, 0x1f ;  /* 0x08801f0008097f89 */ /* 0x000e6400000e0000 */
[----:B-1----:R-:W-:-:S05]  /*0760*/  FMNMX R9, R8, R9, !PT ;  /* 0x0000000908097209 */ /* 0x002fca0007800000 */
[----:B------:R-:W1:Y:S02]  /*0770*/  SHFL.DOWN PT, R12, R9, 0x2, 0x1f ;  /* 0x08401f00090c7f89 */ /* 0x000e6400000e0000 */
[----:B-1----:R-:W-:-:S05]  /*0780*/  FMNMX R12, R9, R12, !PT ;  /* 0x0000000c090c7209 */ /* 0x002fca0007800000 */
[----:B------:R1:W2:Y:S02]  /*0790*/  SHFL.DOWN PT, R17, R12, 0x1, 0x1f ;  /* 0x08201f000c117f89 */ /* 0x0002a400000e0000 */
.L_x_35:
[----:B--2---:R-:W-:-:S07]  /*07a0*/  FMNMX R17, R12, R17, !PT ;  /* 0x000000110c117209 */ /* 0x004fce0007800000 */
.L_x_6:
[----:B------:R-:W2:Y:S01]  /*07b0*/  LDC.64 R8, c[0x0][0x390] ;  /* 0x0000e400ff087b82 */ /* 0x000ea20000000a00 */
[----:B------:R-:W-:Y:S01]  /*07c0*/  ISETP.GE.U32.AND P0, PT, R7, R0, PT ;  /* 0x000000000700720c */ /* 0x000fe20003f06070 */
[----:B------:R-:W-:Y:S05]  /*07d0*/  WARPSYNC.ALL ;  /* 0x0000000000007948 */ /* 0x000fea0003800000 */
[----:B------:R-:W-:Y:S01]  /*07e0*/  BSSY.RECONVERGENT B0, `(.L_x_8) ;  /* 0x000008e000007945 */ /* 0x000fe20003800200 */
[----:B------:R-:W-:Y:S01]  /*07f0*/  IMAD.MOV.U32 R19, RZ, RZ, RZ ;  /* 0x000000ffff137224 */ /* 0x000fe200078e00ff */
[----:B------:R-:W-:Y:S01]  /*0800*/  BAR.SYNC.DEFER_BLOCKING 0x0 ;  /* 0x0000000000007b1d */ /* 0x000fe20000010000 */
[----:B--2---:R-:W-:-:S04]  /*0810*/  LEA R4, P1, R14, R8, 0x2 ;  /* 0x000000080e047211 */ /* 0x004fc800078210ff */
[----:B------:R-:W-:Y:S01]  /*0820*/  LEA.HI.X R5, R14, R9, RZ, 0x2, P1 ;  /* 0x000000090e057211 */ /* 0x000fe200008f14ff */
[----:B------:R-:W-:Y:S08]  /*0830*/  @P0 BRA `(.L_x_9) ;  /* 0x0000000800200947 */ /* 0x000ff00003800000 */
[----:B----4-:R-:W2:Y:S01]  /*0840*/  I2F.U32.RP R22, R6 ;  /* 0x0000000600167306 */ /* 0x010ea20000209000 */
[----:B------:R-:W-:Y:S01]  /*0850*/  IADD3 R19, PT, PT, R7, R6, RZ ;  /* 0x0000000607137210 */ /* 0x000fe20007ffe0ff */
[----:B------:R-:W-:Y:S01]  /*0860*/  BSSY.RECONVERGENT B1, `(.L_x_10) ;  /* 0x0000040000017945 */ /* 0x000fe20003800200 */
[----:B------:R-:W-:Y:S02]  /*0870*/  ISETP.NE.U32.AND P2, PT, R6, RZ, PT ;  /* 0x000000ff0600720c */ /* 0x000fe40003f45070 */
[CC--:B------:R-:W-:Y:S02]  /*0880*/  ISETP.GE.U32.AND P0, PT, R19.reuse, R0.reuse, PT ;  /* 0x000000001300720c */ /* 0x0c0fe40003f06070 */
[----:B------:R-:W-:Y:S02]  /*0890*/  VIMNMX.U32 R20, PT, PT, R19, R0, !PT ;  /* 0x0000000013147248 */ /* 0x000fe40007fe0000 */
[----:B------:R-:W-:-:S04]  /*08a0*/  SEL R21, RZ, 0x1, P0 ;  /* 0x00000001ff157807 */ /* 0x000fc80000000000 */
[----:B------:R-:W-:Y:S01]  /*08b0*/  IADD3 R19, PT, PT, R20, -R19, -R21 ;  /* 0x8000001314137210 */ /* 0x000fe20007ffe815 */
[----:B--2---:R-:W1:Y:S02]  /*08c0*/  MUFU.RCP R22, R22 ;  /* 0x0000001600167308 */ /* 0x004e640000001000 */
[----:B-1----:R-:W-:-:S06]  /*08d0*/  IADD3 R12, PT, PT, R22, 0xffffffe, RZ ;  /* 0x0ffffffe160c7810 */ /* 0x002fcc0007ffe0ff */
[----:B------:R1:W2:Y:S02]  /*08e0*/  F2I.FTZ.U32.TRUNC.NTZ R13, R12 ;  /* 0x0000000c000d7305 */ /* 0x0002a4000021f000 */
[----:B-1----:R-:W-:Y:S02]  /*08f0*/  IMAD.MOV.U32 R12, RZ, RZ, RZ ;  /* 0x000000ffff0c7224 */ /* 0x002fe400078e00ff */
[----:B--2---:R-:W-:-:S04]  /*0900*/  IMAD.MOV R23, RZ, RZ, -R13 ;  /* 0x000000ffff177224 */ /* 0x004fc800078e0a0d */
[----:B------:R-:W-:-:S04]  /*0910*/  IMAD R23, R23, R6, RZ ;  /* 0x0000000617177224 */ /* 0x000fc800078e02ff */
[----:B------:R-:W-:Y:S01]  /*0920*/  IMAD.HI.U32 R22, R13, R23, R12 ;  /* 0x000000170d167227 */ /* 0x000fe200078e000c */
[----:B------:R-:W-:-:S05]  /*0930*/  MOV R23, R7 ;  /* 0x0000000700177202 */ /* 0x000fca0000000f00 */
[----:B------:R-:W-:-:S05]  /*0940*/  IMAD.HI.U32 R22, R22, R19, RZ ;  /* 0x0000001316167227 */ /* 0x000fca00078e00ff */
[----:B------:R-:W-:-:S05]  /*0950*/  IADD3 R12, PT, PT, -R22, RZ, RZ ;  /* 0x000000ff160c7210 */ /* 0x000fca0007ffe1ff */
[----:B------:R-:W-:-:S05]  /*0960*/  IMAD R19, R6, R12, R19 ;  /* 0x0000000c06137224 */ /* 0x000fca00078e0213 */
[----:B------:R-:W-:-:S13]  /*0970*/  ISETP.GE.U32.AND P0, PT, R19, R6, PT ;  /* 0x000000061300720c */ /* 0x000fda0003f06070 */
[----:B------:R-:W-:Y:S01]  /*0980*/  @P0 IMAD.IADD R19, R19, 0x1, -R6 ;  /* 0x0000000113130824 */ /* 0x000fe200078e0a06 */
[----:B------:R-:W-:-:S04]  /*0990*/  @P0 IADD3 R22, PT, PT, R22, 0x1, RZ ;  /* 0x0000000116160810 */ /* 0x000fc80007ffe0ff */
[----:B------:R-:W-:Y:S01]  /*09a0*/  ISETP.GE.U32.AND P1, PT, R19, R6, PT ;  /* 0x000000061300720c */ /* 0x000fe20003f26070 */
[----:B------:R-:W-:-:S12]  /*09b0*/  IMAD.MOV.U32 R19, RZ, RZ, RZ ;  /* 0x000000ffff137224 */ /* 0x000fd800078e00ff */
[----:B------:R-:W-:Y:S01]  /*09c0*/  @P1 VIADD R22, R22, 0x1 ;  /* 0x0000000116161836 */ /* 0x000fe20000000000 */
[----:B------:R-:W-:-:S04]  /*09d0*/  @!P2 LOP3.LUT R22, RZ, R6, RZ, 0x33, !PT ;  /* 0x00000006ff16a212 */ /* 0x000fc800078e33ff */
[----:B------:R-:W-:-:S04]  /*09e0*/  IADD3 R21, PT, PT, R21, R22, RZ ;  /* 0x0000001615157210 */ /* 0x000fc80007ffe0ff */
[C---:B------:R-:W-:Y:S02]  /*09f0*/  LOP3.LUT R12, R21.reuse, 0x3, RZ, 0xc0, !PT ;  /* 0x00000003150c7812 */ /* 0x040fe400078ec0ff */
[----:B------:R-:W-:Y:S02]  /*0a00*/  ISETP.GE.U32.AND P0, PT, R21, 0x3, PT ;  /* 0x000000031500780c */ /* 0x000fe40003f06070 */
[----:B------:R-:W-:-:S13]  /*0a10*/  ISETP.NE.AND P1, PT, R12, 0x3, PT ;  /* 0x000000030c00780c */ /* 0x000fda0003f25270 */
[----:B------:R-:W-:Y:S05]  /*0a20*/  @!P1 BRA `(.L_x_11) ;  /* 0x00000000008c9947 */ /* 0x000fea0003800000 */
[----:B------:R-:W-:Y:S01]  /*0a30*/  IMAD.WIDE.U32 R12, R14, 0x4, RZ ;  /* 0x000000040e0c7825 */ /* 0x000fe200078e00ff */
[----:B------:R-:W-:-:S03]  /*0a40*/  MOV R23, R7 ;  /* 0x0000000700177202 */ /* 0x000fc60000000f00 */
[----:B------:R-:W-:Y:S02]  /*0a50*/  VIADD R19, R21, 0x1 ;  /* 0x0000000115137836 */ /* 0x000fe40000000000 */
[----:B------:R-:W-:-:S03]  /*0a60*/  IMAD.WIDE.U32 R10, R7, 0x2, R10 ;  /* 0x00000002070a7825 */ /* 0x000fc600078e000a */
[----:B------:R-:W-:Y:S01]  /*0a70*/  LOP3.LUT R22, R19, 0x3, RZ, 0xc0, !PT ;  /* 0x0000000313167812 */ /* 0x000fe200078ec0ff */
[----:B------:R-:W-:Y:S01]  /*0a80*/  IMAD.WIDE.U32 R12, R7, 0x4, R12 ;  /* 0x00000004070c7825 */ /* 0x000fe200078e000c */
[----:B------:R-:W-:-:S03]  /*0a90*/  IADD3 R10, P2, PT, R10, UR8, RZ ;  /* 0x000000080a0a7c10 */ /* 0x000fc6000ff5e0ff */
[----:B------:R-:W-:Y:S01]  /*0aa0*/  IMAD.MOV.U32 R19, RZ, RZ, RZ ;  /* 0x000000ffff137224 */ /* 0x000fe200078e00ff */
[----:B------:R-:W-:Y:S01]  /*0ab0*/  IADD3 R12, P1, PT, R12, R8, RZ ;  /* 0x000000080c0c7210 */ /* 0x000fe20007f3e0ff */
[----:B------:R-:W-:Y:S01]  /*0ac0*/  IMAD.MOV R22, RZ, RZ, -R22 ;  /* 0x000000ffff167224 */ /* 0x000fe200078e0a16 */
[----:B------:R-:W-:Y:S02]  /*0ad0*/  IADD3.X R11, PT, PT, R11, UR9, RZ, P2, !PT ;  /* 0x000000090b0b7c10 */ /* 0x000fe400097fe4ff */
[----:B------:R-:W-:-:S09]  /*0ae0*/  IADD3.X R13, PT, PT, R13, R9, RZ, P1, !PT ;  /* 0x000000090d0d7210 */ /* 0x000fd20000ffe4ff */
.L_x_12:
[----:B-1----:R1:W2:Y:S01]  /*0af0*/  LDG.E.U16.CONSTANT R20, desc[UR6][R10.64] ;  /* 0x000000060a147981 */ /* 0x0022a2000c1e9500 */
[----:B------:R-:W-:Y:S02]  /*0b00*/  HFMA2 R21, -RZ, RZ, 0.96630859375, -0.0022525787353515625 ;  /* 0x3bbb989dff157431 */ /* 0x000fe400000001ff */
[----:B------:R-:W-:Y:S01]  /*0b10*/  IMAD.MOV.U32 R24, RZ, RZ, 0x437c0000 ;  /* 0x437c0000ff187424 */ /* 0x000fe200078e00ff */
[----:B------:R-:W-:Y:S01]  /*0b20*/  IADD3 R23, PT, PT, R6, R23, RZ ;  /* 0x0000001706177210 */ /* 0x000fe20007ffe0ff */
[----:B------:R-:W-:-:S05]  /*0b30*/  VIADD R22, R22, 0x1 ;  /* 0x0000000116167836 */ /* 0x000fca0000000000 */
[----:B------:R-:W-:Y:S01]  /*0b40*/  ISETP.NE.AND P1, PT, R22, RZ, PT ;  /* 0x000000ff1600720c */ /* 0x000fe20003f25270 */
[----:B-1----:R-:W-:-:S04]  /*0b50*/  IMAD.WIDE.U32 R10, R6, 0x2, R10 ;  /* 0x00000002060a7825 */ /* 0x002fc800078e000a */
[----:B--2---:R-:W-:-:S05]  /*0b60*/  HADD2.F32 R20, -RZ, R20.H0_H0 ;  /* 0x20000014ff147230 */ /* 0x004fca0000004100 */
[----:B------:R-:W-:-:S04]  /*0b70*/  FADD R20, R20, -R17 ;  /* 0x8000001114147221 */ /* 0x000fc80000000000 */
[----:B------:R-:W-:-:S04]  /*0b80*/  FFMA.SAT R21, R20, R21, 0.5 ;  /* 0x3f00000014157423 */ /* 0x000fc80000002015 */
[----:B------:R-:W-:-:S04]  /*0b90*/  FFMA.RM R21, R21, R24, 12582913 ;  /* 0x4b40000115157423 */ /* 0x000fc80000004018 */
[C---:B------:R-:W-:Y:S01]  /*0ba0*/  FADD R25, R21.reuse, -12583039 ;  /* 0xcb40007f15197421 */ /* 0x040fe20000000000 */
[----:B------:R-:W-:Y:S02]  /*0bb0*/  SHF.L.U32 R24, R21, 0x17, RZ ;  /* 0x0000001715187819 */ /* 0x000fe400000006ff */
[----:B------:R-:W-:Y:S01]  /*0bc0*/  MOV R21, R13 ;  /* 0x0000000d00157202 */ /* 0x000fe20000000f00 */
[----:B------:R-:W-:-:S04]  /*0bd0*/  FFMA R25, R20, 1.4426950216293334961, -R25 ;  /* 0x3fb8aa3b14197823 */ /* 0x000fc80000000819 */
[----:B------:R-:W-:Y:S01]  /*0be0*/  FFMA R25, R20, 1.925963033500011079e-08, R25 ;  /* 0x32a5706014197823 */ /* 0x000fe20000000019 */
[----:B------:R-:W-:-:S04]  /*0bf0*/  IMAD.MOV.U32 R20, RZ, RZ, R12 ;  /* 0x000000ffff147224 */ /* 0x000fc800078e000c */
[----:B------:R-:W-:Y:S01]  /*0c00*/  IMAD.WIDE.U32 R12, R6, 0x4, R20 ;  /* 0x00000004060c7825 */ /* 0x000fe200078e0014 */
[----:B------:R-:W1:Y:S03]  /*0c10*/  MUFU.EX2 R25, R25 ;  /* 0x0000001900197308 */ /* 0x000e660000000800 */
[----:B-1----:R-:W-:-:S04]  /*0c20*/  FMUL R24, R24, R25 ;  /* 0x0000001918187220 */ /* 0x002fc80000400000 */
[----:B------:R-:W-:Y:S01]  /*0c30*/  FADD R19, R24, R19 ;  /* 0x0000001318137221 */ /* 0x000fe20000000000 */
[----:B------:R1:W-:Y:S01]  /*0c40*/  STG.E desc[UR6][R20.64], R24 ;  /* 0x0000001814007986 */ /* 0x0003e2000c101906 */
[----:B------:R-:W-:Y:S05]  /*0c50*/  @P1 BRA `(.L_x_12) ;  /* 0xfffffffc00a41947 */ /* 0x000fea000383ffff */
.L_x_11:
[----:B------:R-:W-:Y:S05]  /*0c60*/  BSYNC.RECONVERGENT B1 ;  /* 0x0000000000017941 */ /* 0x000fea0003800200 */
.L_x_10:
[----:B------:R-:W-:Y:S05]  /*0c70*/  @!P0 BRA `(.L_x_9) ;  /* 0x0000000400108947 */ /* 0x000fea0003800000 */
.L_x_13:
[----:B-1----:R-:W-:-:S06]  /*0c80*/  IMAD.WIDE.U32 R20, R23, 0x2, R2 ;  /* 0x0000000217147825 */ /* 0x002fcc00078e0002 */
[----:B--2---:R-:W2:Y:S01]  /*0c90*/  LDG.E.U16.CONSTANT R20, desc[UR6][R20.64] ;  /* 0x0000000614147981 */ /* 0x004ea2000c1e9500 */
[----:B------:R-:W-:-:S04]  /*0ca0*/  IMAD.IADD R27, R6, 0x1, R23 ;  /* 0x00000001061b7824 */ /* 0x000fc800078e0217 */
[----:B------:R-:W-:-:S06]  /*0cb0*/  IMAD.WIDE.U32 R10, R27, 0x2, R2 ;  /* 0x000000021b0a7825 */ /* 0x000fcc00078e0002 */
[----:B------:R-:W3:Y:S01]  /*0cc0*/  LDG.E.U16.CONSTANT R10, desc[UR6][R10.64] ;  /* 0x000000060a0a7981 */ /* 0x000ee2000c1e9500 */
[----:B------:R-:W-:Y:S02]  /*0cd0*/  HFMA2 R28, -RZ, RZ, 0.96630859375, -0.0022525787353515625 ;  /* 0x3bbb989dff1c7431 */ /* 0x000fe400000001ff */
[----:B------:R-:W-:Y:S02]  /*0ce0*/  IMAD.MOV.U32 R26, RZ, RZ, 0x437c0000 ;  /* 0x437c0000ff1a7424 */ /* 0x000fe400078e00ff */
[----:B------:R-:W-:Y:S02]  /*0cf0*/  IMAD.IADD R29, R27, 0x1, R6 ;  /* 0x000000011b1d7824 */ /* 0x000fe400078e0206 */
[----:B--2---:R-:W-:-:S05]  /*0d00*/  HADD2.F32 R12, -RZ, R20.H0_H0 ;  /* 0x20000014ff0c7230 */ /* 0x004fca0000004100 */
[----:B------:R-:W-:-:S04]  /*0d10*/  FADD R13, R12, -R17 ;  /* 0x800000110c0d7221 */ /* 0x000fc80000000000 */
[----:B------:R-:W-:Y:S01]  /*0d20*/  FFMA.SAT R25, R13, R28, 0.5 ;  /* 0x3f0000000d197423 */ /* 0x000fe2000000201c */
[----:B---3--:R-:W-:-:S03]  /*0d30*/  HADD2.F32 R20, -RZ, R10.H0_H0 ;  /* 0x2000000aff147230 */ /* 0x008fc60000004100 */
[----:B------:R-:W-:Y:S01]  /*0d40*/  FFMA.RM R12, R25, R26, 12582913 ;  /* 0x4b400001190c7423 */ /* 0x000fe2000000401a */
[----:B------:R-:W-:-:S04]  /*0d50*/  IMAD.WIDE.U32 R24, R23, 0x4, R4 ;  /* 0x0000000417187825 */ /* 0x000fc800078e0004 */
[----:B------:R-:W-:Y:S01]  /*0d60*/  FADD R11, R20, -R17 ;  /* 0x80000011140b7221 */ /* 0x000fe20000000000 */
[C---:B------:R-:W-:Y:S01]  /*0d70*/  FADD R22, R12.reuse, -12583039 ;  /* 0xcb40007f0c167421 */ /* 0x040fe20000000000 */
[----:B------:R-:W-:Y:S02]  /*0d80*/  SHF.L.U32 R20, R12, 0x17, RZ ;  /* 0x000000170c147819 */ /* 0x000fe400000006ff */
[----:B------:R-:W-:Y:S01]  /*0d90*/  FFMA.SAT R21, R11, R28, 0.5 ;  /* 0x3f0000000b157423 */ /* 0x000fe2000000201c */
[----:B------:R-:W-:-:S04]  /*0da0*/  FFMA R22, R13, 1.4426950216293334961, -R22 ;  /* 0x3fb8aa3b0d167823 */ /* 0x000fc80000000816 */
[----:B------:R-:W-:Y:S01]  /*0db0*/  FFMA R13, R13, 1.925963033500011079e-08, R22 ;  /* 0x32a570600d0d7823 */ /* 0x000fe20000000016 */
[----:B------:R-:W-:Y:S01]  /*0dc0*/  FFMA.RM R22, R21, R26, 12582913 ;  /* 0x4b40000115167423 */ /* 0x000fe2000000401a */
[----:B------:R-:W-:-:S03]  /*0dd0*/  IADD3 R21, PT, PT, R29, R6, RZ ;  /* 0x000000061d157210 */ /* 0x000fc60007ffe0ff */
[----:B------:R-:W-:Y:S01]  /*0de0*/  FADD R10, R22, -12583039 ;  /* 0xcb40007f160a7421 */ /* 0x000fe20000000000 */
[----:B------:R-:W1:Y:S03]  /*0df0*/  MUFU.EX2 R13, R13 ;  /* 0x0000000d000d7308 */ /* 0x000e660000000800 */
[----:B------:R-:W-:-:S04]  /*0e00*/  FFMA R10, R11, 1.4426950216293334961, -R10 ;  /* 0x3fb8aa3b0b0a7823 */ /* 0x000fc8000000080a */
[----:B------:R-:W-:Y:S01]  /*0e10*/  FFMA R23, R11, 1.925963033500011079e-08, R10 ;  /* 0x32a570600b177823 */ /* 0x000fe2000000000a */
[----:B------:R-:W-:-:S06]  /*0e20*/  IMAD.WIDE.U32 R10, R29, 0x2, R2 ;  /* 0x000000021d0a7825 */ /* 0x000fcc00078e0002 */
[----:B------:R-:W2:Y:S01]  /*0e30*/  LDG.E.U16.CONSTANT R10, desc[UR6][R10.64] ;  /* 0x000000060a0a7981 */ /* 0x000ea2000c1e9500 */
[----:B-1----:R-:W-:Y:S01]  /*0e40*/  FMUL R20, R20, R13 ;  /* 0x0000000d14147220 */ /* 0x002fe20000400000 */
[----:B------:R-:W-:Y:S01]  /*0e50*/  IMAD.WIDE.U32 R12, R21, 0x2, R2 ;  /* 0x00000002150c7825 */ /* 0x000fe200078e0002 */
[----:B------:R-:W1:Y:S03]  /*0e60*/  MUFU.EX2 R23, R23 ;  /* 0x0000001700177308 */ /* 0x000e660000000800 */
[----:B------:R-:W-:Y:S01]  /*0e70*/  IMAD.SHL.U32 R22, R22, 0x800000, RZ ;  /* 0x0080000016167824 */ /* 0x000fe200078e00ff */
[----:B------:R1:W-:Y:S04]  /*0e80*/  STG.E desc[UR6][R24.64], R20 ;  /* 0x0000001418007986 */ /* 0x0003e8000c101906 */
[----:B------:R-:W3:Y:S01]  /*0e90*/  LDG.E.U16.CONSTANT R12, desc[UR6][R12.64] ;  /* 0x000000060c0c7981 */ /* 0x000ee2000c1e9500 */
[----:B-1----:R-:W-:Y:S01]  /*0ea0*/  FMUL R25, R22, R23 ;  /* 0x0000001716197220 */ /* 0x002fe20000400000 */
[----:B------:R-:W-:-:S05]  /*0eb0*/  IMAD.WIDE.U32 R22, R27, 0x4, R4 ;  /* 0x000000041b167825 */ /* 0x000fca00078e0004 */
[----:B------:R1:W-:Y:S01]  /*0ec0*/  STG.E desc[UR6][R22.64], R25 ;  /* 0x0000001916007986 */ /* 0x0003e2000c101906 */
[----:B------:R-:W-:Y:S01]  /*0ed0*/  FADD R20, R20, R19 ;  /* 0x0000001314147221 */ /* 0x000fe20000000000 */
[----:B-1----:R-:W-:-:S04]  /*0ee0*/  IADD3 R23, PT, PT, R21, R6, RZ ;  /* 0x0000000615177210 */ /* 0x002fc80007ffe0ff */
[----:B------:R-:W-:Y:S01]  /*0ef0*/  ISETP.GE.U32.AND P0, PT, R23, R0, PT ;  /* 0x000000001700720c */ /* 0x000fe20003f06070 */
[----:B------:R-:W-:Y:S01]  /*0f00*/  FADD R20, R20, R25 ;  /* 0x0000001914147221 */ /* 0x000fe20000000000 */
[----:B--2---:R-:W-:-:S05]  /*0f10*/  HADD2.F32 R10, -RZ, R10.H0_H0 ;  /* 0x2000000aff0a7230 */ /* 0x004fca0000004100 */
[----:B------:R-:W-:Y:S01]  /*0f20*/  FADD R27, R10, -R17 ;  /* 0x800000110a1b7221 */ /* 0x000fe20000000000 */
[----:B---3--:R-:W-:-:S03]  /*0f30*/  HADD2.F32 R24, -RZ, R12.H0_H0 ;  /* 0x2000000cff187230 */ /* 0x008fc60000004100 */
[----:B------:R-:W-:Y:S02]  /*0f40*/  FFMA.SAT R10, R27, R28, 0.5 ;  /* 0x3f0000001b0a7423 */ /* 0x000fe4000000201c */
[----:B------:R-:W-:Y:S02]  /*0f50*/  FADD R11, R24, -R17 ;  /* 0x80000011180b7221 */ /* 0x000fe40000000000 */
[----:B------:R-:W-:Y:S02]  /*0f60*/  FFMA.RM R10, R10, R26, 12582913 ;  /* 0x4b4000010a0a7423 */ /* 0x000fe4000000401a */
[----:B------:R-:W-:Y:S02]  /*0f70*/  FFMA.SAT R13, R11, R28, 0.5 ;  /* 0x3f0000000b0d7423 */ /* 0x000fe4000000201c */
[----:B------:R-:W-:Y:S02]  /*0f80*/  FADD R12, R10, -12583039 ;  /* 0xcb40007f0a0c7421 */ /* 0x000fe40000000000 */
[----:B------:R-:W-:-:S02]  /*0f90*/  FFMA.RM R26, R13, R26, 12582913 ;  /* 0x4b4000010d1a7423 */ /* 0x000fc4000000401a */
[C---:B------:R-:W-:Y:S02]  /*0fa0*/  FFMA R12, R27.reuse, 1.4426950216293334961, -R12 ;  /* 0x3fb8aa3b1b0c7823 */ /* 0x040fe4000000080c */
[----:B------:R-:W-:Y:S02]  /*0fb0*/  FADD R28, R26, -12583039 ;  /* 0xcb40007f1a1c7421 */ /* 0x000fe40000000000 */
[----:B------:R-:W-:Y:S02]  /*0fc0*/  FFMA R24, R27, 1.925963033500011079e-08, R12 ;  /* 0x32a570601b187823 */ /* 0x000fe4000000000c */
[----:B------:R-:W-:-:S04]  /*0fd0*/  FFMA R28, R11, 1.4426950216293334961, -R28 ;  /* 0x3fb8aa3b0b1c7823 */ /* 0x000fc8000000081c */
[----:B------:R-:W-:Y:S01]  /*0fe0*/  FFMA R28, R11, 1.925963033500011079e-08, R28 ;  /* 0x32a570600b1c7823 */ /* 0x000fe2000000001c */
[----:B------:R-:W1:Y:S08]  /*0ff0*/  MUFU.EX2 R24, R24 ;  /* 0x0000001800187308 */ /* 0x000e700000000800 */
[----:B------:R-:W2:Y:S01]  /*1000*/  MUFU.EX2 R11, R28 ;  /* 0x0000001c000b7308 */ /* 0x000ea20000000800 */
[----:B------:R-:W-:Y:S01]  /*1010*/  SHF.L.U32 R27, R10, 0x17, RZ ;  /* 0x000000170a1b7819 */ /* 0x000fe200000006ff */
[----:B------:R-:W-:-:S02]  /*1020*/  IMAD.SHL.U32 R26, R26, 0x800000, RZ ;  /* 0x008000001a1a7824 */ /* 0x000fc400078e00ff */
[----:B------:R-:W-:-:S04]  /*1030*/  IMAD.WIDE.U32 R12, R21, 0x4, R4 ;  /* 0x00000004150c7825 */ /* 0x000fc800078e0004 */
[----:B-1----:R-:W-:Y:S01]  /*1040*/  FMUL R27, R27, R24 ;  /* 0x000000181b1b7220 */ /* 0x002fe20000400000 */
[----:B--2---:R-:W-:Y:S01]  /*1050*/  FMUL R26, R26, R11 ;  /* 0x0000000b1a1a7220 */ /* 0x004fe20000400000 */
[----:B------:R-:W-:-:S05]  /*1060*/  IMAD.WIDE.U32 R10, R29, 0x4, R4 ;  /* 0x000000041d0a7825 */ /* 0x000fca00078e0004 */
[----:B------:R2:W-:Y:S04]  /*1070*/  STG.E desc[UR6][R10.64], R27 ;  /* 0x0000001b0a007986 */ /* 0x0005e8000c101906 */
[----:B------:R2:W-:Y:S01]  /*1080*/  STG.E desc[UR6][R12.64], R26 ;  /* 0x0000001a0c007986 */ /* 0x0005e2000c101906 */
[----:B------:R-:W-:-:S04]  /*1090*/  FADD R20, R20, R27 ;  /* 0x0000001b14147221 */ /* 0x000fc80000000000 */
[----:B------:R-:W-:Y:S01]  /*10a0*/  FADD R19, R20, R26 ;  /* 0x0000001a14137221 */ /* 0x000fe20000000000 */
[----:B------:R-:W-:Y:S06]  /*10b0*/  @!P0 BRA `(.L_x_13) ;  /* 0xfffffff800f08947 */ /* 0x000fec000383ffff */
.L_x_9:
[----:B------:R-:W-:Y:S05]  /*10c0*/  BSYNC.RECONVERGENT B0 ;  /* 0x0000000000007941 */ /* 0x000fea0003800200 */
.L_x_8:
[----:B------:R-:W3:Y:S01]  /*10d0*/  SHFL.DOWN PT, R2, R19, 0x10, 0x1f ;  /* 0x0a001f0013027f89 */ /* 0x000ee200000e0000 */
[----:B------:R-:W-:Y:S01]  /*10e0*/  ISETP.NE.AND P0, PT, R15, RZ, PT ;  /* 0x000000ff0f00720c */ /* 0x000fe20003f05270 */
[----:B---3--:R-:W-:-:S05]  /*10f0*/  FADD R2, R2, R19 ;  /* 0x0000001302027221 */ /* 0x008fca0000000000 */
[----:B------:R-:W2:Y:S02]  /*1100*/  SHFL.DOWN PT, R3, R2, 0x8, 0x1f ;  /* 0x09001f0002037f89 */ /* 0x000ea400000e0000 */
[----:B--2---:R-:W-:-:S05]  /*1110*/  FADD R10, R2, R3 ;  /* 0x00000003020a7221 */ /* 0x004fca0000000000 */
[----:B------:R-:W2:Y:S02]  /*1120*/  SHFL.DOWN PT, R3, R10, 0x4, 0x1f ;  /* 0x08801f000a037f89 */ /* 0x000ea400000e0000 */
[----:B--2---:R-:W-:-:S05]  /*1130*/  FADD R11, R10, R3 ;  /* 0x000000030a0b7221 */ /* 0x004fca0000000000 */
[----:B-1----:R-:W1:Y:S02]  /*1140*/  SHFL.DOWN PT, R12, R11, 0x2, 0x1f ;  /* 0x08401f000b0c7f89 */ /* 0x002e6400000e0000 */
[----:B-1----:R-:W-:-:S05]  /*1150*/  FADD R12, R11, R12 ;  /* 0x0000000c0b0c7221 */ /* 0x002fca0000000000 */
[----:B------:R-:W1:Y:S02]  /*1160*/  SHFL.DOWN PT, R3, R12, 0x1, 0x1f ;  /* 0x08201f000c037f89 */ /* 0x000e6400000e0000 */
[----:B-1----:R-:W-:-:S05]  /*1170*/  FADD R3, R12, R3 ;  /* 0x000000030c037221 */ /* 0x002fca0000000000 */
[----:B------:R1:W-:Y:S01]  /*1180*/  @!P0 STS [R16], R3 ;  /* 0x0000000310008388 */ /* 0x0003e20000000800 */
[----:B------:R-:W-:Y:S01]  /*1190*/  BAR.SYNC.DEFER_BLOCKING 0x0 ;  /* 0x0000000000007b1d */ /* 0x000fe20000010000 */
[----:B------:R-:W-:-:S13]  /*11a0*/  ISETP.GT.U32.AND P0, PT, R7, 0x1f, PT ;  /* 0x0000001f0700780c */ /* 0x000fda0003f04070 */
[----:B-1----:R-:W-:Y:S05]  /*11b0*/  @P0 BRA `(.L_x_14) ;  /* 0x0000000000400947 */ /* 0x002fea0003800000 */
[----:B----4-:R-:W-:Y:S01]  /*11c0*/  SHF.R.U32.HI R2, RZ, 0x5, R6 ;  /* 0x00000005ff027819 */ /* 0x010fe20000011606 */
[----:B------:R-:W-:-:S03]  /*11d0*/  UMOV UR4, 0xffffffff ;  /* 0xffffffff00047882 */ /* 0x000fc60000000000 */
[----:B------:R-:W-:Y:S01]  /*11e0*/  ISETP.GE.U32.AND P0, PT, R15, R2, PT ;  /* 0x000000020f00720c */ /* 0x000fe20003f06070 */
[----:B------:R-:W-:-:S12]  /*11f0*/  IMAD.MOV.U32 R2, RZ, RZ, RZ ;  /* 0x000000ffff027224 */ /* 0x000fd800078e00ff */
[----:B------:R1:W2:Y:S01]  /*1200*/  @!P0 LDS R2, [R18] ;  /* 0x0000000012028984 */ /* 0x0002a20000000800 */
[----:B------:R-:W-:Y:S05]  /*1210*/  BRA.DIV UR4, `(.L_x_15) ;  /* 0x0000000a04e47947 */ /* 0x000fea000b800000 */
[----:B--2---:R-:W2:Y:S02]  /*1220*/  SHFL.DOWN PT, R3, R2, 0x10, 0x1f ;  /* 0x0a001f0002037f89 */ /* 0x004ea400000e0000 */
[----:B--2---:R-:W-:-:S05]  /*1230*/  FADD R3, R3, R2 ;  /* 0x0000000203037221 */ /* 0x004fca0000000000 */
[----:B------:R-:W2:Y:S02]  /*1240*/  SHFL.DOWN PT, R10, R3, 0x8, 0x1f ;  /* 0x09001f00030a7f89 */ /* 0x000ea400000e0000 */
[----:B--2---:R-:W-:-:S05]  /*1250*/  FADD R10, R3, R10 ;  /* 0x0000000a030a7221 */ /* 0x004fca0000000000 */
[----:B------:R-:W2:Y:S02]  /*1260*/  SHFL.DOWN PT, R11, R10, 0x4, 0x1f ;  /* 0x08801f000a0b7f89 */ /* 0x000ea400000e0000 */
[----:B--2---:R-:W-:-:S05]  /*1270*/  FADD R11, R10, R11 ;  /* 0x0000000b0a0b7221 */ /* 0x004fca0000000000 */
[----:B------:R-:W2:Y:S02]  /*1280*/  SHFL.DOWN PT, R12, R11, 0x2, 0x1f ;  /* 0x08401f000b0c7f89 */ /* 0x000ea400000e0000 */
[----:B--2---:R-:W-:-:S05]  /*1290*/  FADD R12, R11, R12 ;  /* 0x0000000c0b0c7221 */ /* 0x004fca0000000000 */
[----:B------:R2:W3:Y:S02]  /*12a0*/  SHFL.DOWN PT, R13, R12, 0x1, 0x1f ;  /* 0x08201f000c0d7f89 */ /* 0x0004e400000e0000 */
.L_x_41:
[----:B---3--:R-:W-:-:S07]  /*12b0*/  FADD R3, R12, R13 ;  /* 0x0000000d0c037221 */ /* 0x008fce0000000000 */
.L_x_14:
[----:B------:R-:W-:Y:S05]  /*12c0*/  WARPSYNC.ALL ;  /* 0x0000000000007948 */ /* 0x000fea0003800000 */
[----:B------:R-:W-:Y:S08]  /*12d0*/  BAR.SYNC.DEFER_BLOCKING 0x0 ;  /* 0x0000000000007b1d */ /* 0x000ff00000010000 */
[----:B------:R-:W-:Y:S01]  /*12e0*/  BAR.SYNC.DEFER_BLOCKING 0x0 ;  /* 0x0000000000007b1d */ /* 0x000fe20000010000 */
[----:B------:R-:W-:-:S13]  /*12f0*/  ISETP.GE.U32.AND P0, PT, R7, R0, PT ;  /* 0x000000000700720c */ /* 0x000fda0003f06070 */
[----:B------:R-:W-:Y:S05]  /*1300*/  @P0 EXIT ;  /* 0x000000000000094d */ /* 0x000fea0003800000 */
[----:B--2-4-:R-:W2:Y:S01]  /*1310*/  I2F.U32.RP R12, R6 ;  /* 0x00000006000c7306 */ /* 0x014ea20000209000 */
[----:B------:R-:W-:Y:S01]  /*1320*/  IADD3 R13, PT, PT, R7, R6, RZ ;  /* 0x00000006070d7210 */ /* 0x000fe20007ffe0ff */
[----:B------:R-:W-:Y:S01]  /*1330*/  BSSY.RECONVERGENT B0, `(.L_x_16) ;  /* 0x0000036000007945 */ /* 0x000fe20003800200 */
[----:B------:R-:W-:Y:S02]  /*1340*/  ISETP.NE.U32.AND P2, PT, R6, RZ, PT ;  /* 0x000000ff0600720c */ /* 0x000fe40003f45070 */
[CC--:B------:R-:W-:Y:S02]  /*1350*/  ISETP.GE.U32.AND P0, PT, R13.reuse, R0.reuse, PT ;  /* 0x000000000d00720c */ /* 0x0c0fe40003f06070 */
[----:B------:R-:W-:Y:S02]  /*1360*/  VIMNMX.U32 R0, PT, PT, R13, R0, !PT ;  /* 0x000000000d007248 */ /* 0x000fe40007fe0000 */
[----:B------:R-:W-:-:S04]  /*1370*/  SEL R2, RZ, 0x1, P0 ;  /* 0x00000001ff027807 */ /* 0x000fc80000000000 */
[----:B------:R-:W-:Y:S01]  /*1380*/  IADD3 R13, PT, PT, R0, -R13, -R2 ;  /* 0x8000000d000d7210 */ /* 0x000fe20007ffe802 */
[----:B--2---:R-:W2:Y:S02]  /*1390*/  MUFU.RCP R12, R12 ;  /* 0x0000000c000c7308 */ /* 0x004ea40000001000 */
[----:B--2---:R-:W-:-:S06]  /*13a0*/  IADD3 R10, PT, PT, R12, 0xffffffe, RZ ;  /* 0x0ffffffe0c0a7810 */ /* 0x004fcc0007ffe0ff */
[----:B------:R2:W3:Y:S02]  /*13b0*/  F2I.FTZ.U32.TRUNC.NTZ R11, R10 ;  /* 0x0000000a000b7305 */ /* 0x0004e4000021f000 */
[----:B--2---:R-:W-:Y:S02]  /*13c0*/  IMAD.MOV.U32 R10, RZ, RZ, RZ ;  /* 0x000000ffff0a7224 */ /* 0x004fe400078e00ff */
[----:B---3--:R-:W-:-:S04]  /*13d0*/  IMAD.MOV R15, RZ, RZ, -R11 ;  /* 0x000000ffff0f7224 */ /* 0x008fc800078e0a0b */
[----:B------:R-:W-:-:S04]  /*13e0*/  IMAD R15, R15, R6, RZ ;  /* 0x000000060f0f7224 */ /* 0x000fc800078e02ff */
[----:B------:R-:W-:-:S06]  /*13f0*/  IMAD.HI.U32 R12, R11, R15, R10 ;  /* 0x0000000f0b0c7227 */ /* 0x000fcc00078e000a */
[----:B------:R-:W-:-:S05]  /*1400*/  IMAD.HI.U32 R11, R12, R13, RZ ;  /* 0x0000000d0c0b7227 */ /* 0x000fca00078e00ff */
[----:B------:R-:W-:-:S05]  /*1410*/  IADD3 R0, PT, PT, -R11, RZ, RZ ;  /* 0x000000ff0b007210 */ /* 0x000fca0007ffe1ff */
[----:B------:R-:W-:-:S05]  /*1420*/  IMAD R13, R6, R0, R13 ;  /* 0x00000000060d7224 */ /* 0x000fca00078e020d */
[----:B------:R-:W-:-:S13]  /*1430*/  ISETP.GE.U32.AND P0, PT, R13, R6, PT ;  /* 0x000000060d00720c */ /* 0x000fda0003f06070 */
[----:B------:R-:W-:Y:S01]  /*1440*/  @P0 IMAD.IADD R13, R13, 0x1, -R6 ;  /* 0x000000010d0d0824 */ /* 0x000fe200078e0a06 */
[----:B------:R-:W-:-:S04]  /*1450*/  @P0 IADD3 R11, PT, PT, R11, 0x1, RZ ;  /* 0x000000010b0b0810 */ /* 0x000fc80007ffe0ff */
[----:B------:R-:W-:-:S13]  /*1460*/  ISETP.GE.U32.AND P1, PT, R13, R6, PT ;  /* 0x000000060d00720c */ /* 0x000fda0003f26070 */
[----:B------:R-:W-:Y:S01]  /*1470*/  @P1 VIADD R11, R11, 0x1 ;  /* 0x000000010b0b1836 */ /* 0x000fe20000000000 */
[----:B------:R-:W-:-:S04]  /*1480*/  @!P2 LOP3.LUT R11, RZ, R6, RZ, 0x33, !PT ;  /* 0x00000006ff0ba212 */ /* 0x000fc800078e33ff */
[----:B------:R-:W-:-:S04]  /*1490*/  IADD3 R10, PT, PT, R2, R11, RZ ;  /* 0x0000000b020a7210 */ /* 0x000fc80007ffe0ff */
[----:B------:R-:W-:-:S04]  /*14a0*/  LOP3.LUT R0, R10, 0x3, RZ, 0xc0, !PT ;  /* 0x000000030a007812 */ /* 0x000fc800078ec0ff */
[----:B------:R-:W-:-:S13]  /*14b0*/  ISETP.NE.AND P0, PT, R0, 0x3, PT ;  /* 0x000000030000780c */ /* 0x000fda0003f05270 */
[----:B------:R-:W-:Y:S05]  /*14c0*/  @!P0 BRA `(.L_x_17) ;  /* 0x0000000000708947 */ /* 0x000fea0003800000 */
[----:B------:R-:W-:-:S04]  /*14d0*/  IMAD.WIDE.U32 R14, R14, 0x4, RZ ;  /* 0x000000040e0e7825 */ /* 0x000fc800078e00ff */
[----:B------:R-:W-:Y:S02]  /*14e0*/  VIADD R0, R10, 0x1 ;  /* 0x000000010a007836 */ /* 0x000fe40000000000 */
[----:B------:R-:W-:-:S03]  /*14f0*/  IMAD.WIDE.U32 R14, R7, 0x4, R14 ;  /* 0x00000004070e7825 */ /* 0x000fc600078e000e */
[----:B------:R-:W-:Y:S02]  /*1500*/  LOP3.LUT R0, R0, 0x3, RZ, 0xc0, !PT ;  /* 0x0000000300007812 */ /* 0x000fe400078ec0ff */
[----:B------:R-:W-:Y:S02]  /*1510*/  IADD3 R12, P0, PT, R14, R8, RZ ;  /* 0x000000080e0c7210 */ /* 0x000fe40007f1e0ff */
[C---:B------:R-:W-:Y:S01]  /*1520*/  IADD3 R11, PT, PT, -R0.reuse, RZ, RZ ;  /* 0x000000ff000b7210 */ /* 0x040fe20007ffe1ff */
[----:B------:R-:W-:Y:S02]  /*1530*/  IMAD R7, R0, R6, R7 ;  /* 0x0000000600077224 */ /* 0x000fe400078e0207 */
[----:B------:R-:W-:-:S08]  /*1540*/  IMAD.X R13, R15, 0x1, R9, P0 ;  /* 0x000000010f0d7824 */ /* 0x000fd000000e0609 */
.L_x_20:
[----:B--2---:R-:W-:Y:S01]  /*1550*/  MOV R8, R12 ;  /* 0x0000000c00087202 */ /* 0x004fe20000000f00 */
[----:B------:R-:W-:-:S05]  /*1560*/  IMAD.MOV.U32 R9, RZ, RZ, R13 ;  /* 0x000000ffff097224 */ /* 0x000fca00078e000d */
[----:B------:R-:W2:Y:S01]  /*1570*/  LDG.E R0, desc[UR6][R8.64] ;  /* 0x0000000608007981 */ /* 0x000ea2000c1e1900 */
[----:B------:R-:W3:Y:S01]  /*1580*/  MUFU.RCP R2, R3 ;  /* 0x0000000300027308 */ /* 0x000ee20000001000 */
[----:B------:R-:W-:Y:S01]  /*1590*/  IADD3 R11, PT, PT, R11, 0x1, RZ ;  /* 0x000000010b0b7810 */ /* 0x000fe20007ffe0ff */
[----:B------:R-:W-:Y:S03]  /*15a0*/  BSSY.RECONVERGENT B1, `(.L_x_18) ;  /* 0x000000b000017945 */ /* 0x000fe60003800200 */
[----:B------:R-:W-:Y:S01]  /*15b0*/  ISETP.NE.AND P2, PT, R11, RZ, PT ;  /* 0x000000ff0b00720c */ /* 0x000fe20003f45270 */
[----:B---3--:R-:W-:-:S04]  /*15c0*/  FFMA R13, R2, -R3, 1 ;  /* 0x3f800000020d7423 */ /* 0x008fc80000000803 */
[----:B------:R-:W-:Y:S01]  /*15d0*/  FFMA R13, R2, R13, R2 ;  /* 0x0000000d020d7223 */ /* 0x000fe20000000002 */
[----:B--2---:R-:W2:Y:S03]  /*15e0*/  FCHK P0, R0, R3 ;  /* 0x0000000300007302 */ /* 0x004ea60000000000 */
[----:B------:R-:W-:-:S04]  /*15f0*/  FFMA R2, R0, R13, RZ ;  /* 0x0000000d00027223 */ /* 0x000fc800000000ff */
[----:B------:R-:W-:-:S04]  /*1600*/  FFMA R12, R2, -R3, R0 ;  /* 0x80000003020c7223 */ /* 0x000fc80000000000 */
[----:B------:R-:W-:Y:S01]  /*1610*/  FFMA R15, R13, R12, R2 ;  /* 0x0000000c0d0f7223 */ /* 0x000fe20000000002 */
[----:B--2---:R-:W-:Y:S06]  /*1620*/  @!P0 BRA `(.L_x_19) ;  /* 0x0000000000088947 */ /* 0x004fec0003800000 */
[----:B------:R-:W-:-:S07]  /*1630*/  MOV R12, 0x1650 ;  /* 0x00001650000c7802 */ /* 0x000fce0000000f00 */
[----:B01----:R-:W-:Y:S05]  /*1640*/  CALL.REL.NOINC `($__internal_0_$__cuda_sm3x_div_rn_noftz_f32_slowpath) ;  /* 0x0000000800687944 */ /* 0x003fea0003c00000 */
.L_x_19:
[----:B------:R-:W-:Y:S05]  /*1650*/  BSYNC.RECONVERGENT B1 ;  /* 0x0000000000017941 */ /* 0x000fea0003800200 */
.L_x_18:
[----:B------:R2:W-:Y:S01]  /*1660*/  STG.E desc[UR6][R8.64], R15 ;  /* 0x0000000f08007986 */ /* 0x0005e2000c101906 */
[----:B------:R-:W-:Y:S01]  /*1670*/  IMAD.WIDE.U32 R12, R6, 0x4, R8 ;  /* 0x00000004060c7825 */ /* 0x000fe200078e0008 */
[----:B------:R-:W-:Y:S06]  /*1680*/  @P2 BRA `(.L_x_20) ;  /* 0xfffffffc00b02947 */ /* 0x000fec000383ffff */
.L_x_17:
[----:B------:R-:W-:Y:S05]  /*1690*/  BSYNC.RECONVERGENT B0 ;  /* 0x0000000000007941 */ /* 0x000fea0003800200 */
.L_x_16:
[----:B------:R-:W-:Y:S01]  /*16a0*/  ISETP.GE.U32.AND P0, PT, R10, 0x3, PT ;  /* 0x000000030a00780c */ /* 0x000fe20003f06070 */
[----:B------:R-:W3:-:S12]  /*16b0*/  LDCU UR4, c[0x0][0x384] ;  /* 0x00007080ff0477ac */ /* 0x000ed80008000800 */
[----:B---3--:R-:W-:Y:S05]  /*16c0*/  @!P0 EXIT ;  /* 0x000000000000894d */ /* 0x008fea0003800000 */
.L_x_29:
[----:B--2---:R-:W-:-:S05]  /*16d0*/  IMAD.WIDE.U32 R8, R7, 0x4, R4 ;  /* 0x0000000407087825 */ /* 0x004fca00078e0004 */
[----:B------:R-:W2:Y:S01]  /*16e0*/  LDG.E R15, desc[UR6][R8.64] ;  /* 0x00000006080f7981 */ /* 0x000ea2000c1e1900 */
[----:B------:R-:W3:Y:S01]  /*16f0*/  MUFU.RCP R0, R3 ;  /* 0x0000000300007308 */ /* 0x000ee20000001000 */
[----:B------:R-:W-:Y:S01]  /*1700*/  BSSY.RECONVERGENT B0, `(.L_x_21) ;  /* 0x000000c000007945 */ /* 0x000fe20003800200 */
[----:B---3--:R-:W-:-:S04]  /*1710*/  FFMA R11, R0, -R3, 1 ;  /* 0x3f800000000b7423 */ /* 0x008fc80000000803 */
[----:B------:R-:W-:Y:S02]  /*1720*/  FFMA R0, R0, R11, R0 ;  /* 0x0000000b00007223 */ /* 0x000fe40000000000 */
[----:B--2---:R-:W2:Y:S02]  /*1730*/  FCHK P0, R15, R3 ;  /* 0x000000030f007302 */ /* 0x004ea40000000000 */
[----:B------:R-:W-:-:S04]  /*1740*/  FFMA R2, R0, R15, RZ ;  /* 0x0000000f00027223 */ /* 0x000fc800000000ff */
[----:B------:R-:W-:-:S04]  /*1750*/  FFMA R11, R2, -R3, R15 ;  /* 0x80000003020b7223 */ /* 0x000fc8000000000f */
[----:B------:R-:W-:Y:S01]  /*1760*/  FFMA R13, R0, R11, R2 ;  /* 0x0000000b000d7223 */ /* 0x000fe20000000002 */
[----:B--2---:R-:W-:Y:S06]  /*1770*/  @!P0 BRA `(.L_x_22) ;  /* 0x0000000000108947 */ /* 0x004fec0003800000 */
[----:B------:R-:W-:Y:S01]  /*1780*/  IMAD.MOV.U32 R0, RZ, RZ, R15 ;  /* 0x000000ffff007224 */ /* 0x000fe200078e000f */
[----:B------:R-:W-:-:S07]  /*1790*/  MOV R12, 0x17b0 ;  /* 0x000017b0000c7802 */ /* 0x000fce0000000f00 */
[----:B01----:R-:W-:Y:S05]  /*17a0*/  CALL.REL.NOINC `($__internal_0_$__cuda_sm3x_div_rn_noftz_f32_slowpath) ;  /* 0x0000000800107944 */ /* 0x003fea0003c00000 */
[----:B------:R-:W-:-:S07]  /*17b0*/  MOV R13, R15 ;  /* 0x0000000f000d7202 */ /* 0x000fce0000000f00 */
.L_x_22:
[----:B------:R-:W-:Y:S05]  /*17c0*/  BSYNC.RECONVERGENT B0 ;  /* 0x0000000000007941 */ /* 0x000fea0003800200 */
.L_x_21:
[----:B------:R-:W-:Y:S01]  /*17d0*/  IMAD.IADD R7, R6, 0x1, R7 ;  /* 0x0000000106077824 */ /* 0x000fe200078e0207 */
[----:B------:R2:W-:Y:S03]  /*17e0*/  STG.E desc[UR6][R8.64], R13 ;  /* 0x0000000d08007986 */ /* 0x0005e6000c101906 */
[----:B------:R-:W-:-:S05]  /*17f0*/  IMAD.WIDE.U32 R10, R7, 0x4, R4 ;  /* 0x00000004070a7825 */ /* 0x000fca00078e0004 */
[----:B------:R-:W3:Y:S01]  /*1800*/  LDG.E R17, desc[UR6][R10.64] ;  /* 0x000000060a117981 */ /* 0x000ee2000c1e1900 */
[----:B------:R-:W4:Y:S01]  /*1810*/  MUFU.RCP R0, R3 ;  /* 0x0000000300007308 */ /* 0x000f220000001000 */
[----:B------:R-:W-:Y:S01]  /*1820*/  BSSY.RECONVERGENT B0, `(.L_x_23) ;  /* 0x000000b000007945 */ /* 0x000fe20003800200 */
[----:B----4-:R-:W-:-:S04]  /*1830*/  FFMA R15, R0, -R3, 1 ;  /* 0x3f800000000f7423 */ /* 0x010fc80000000803 */
[----:B------:R-:W-:Y:S02]  /*1840*/  FFMA R0, R0, R15, R0 ;  /* 0x0000000f00007223 */ /* 0x000fe40000000000 */
[----:B---3--:R-:W3:Y:S02]  /*1850*/  FCHK P0, R17, R3 ;  /* 0x0000000311007302 */ /* 0x008ee40000000000 */
[----:B------:R-:W-:-:S04]  /*1860*/  FFMA R2, R0, R17, RZ ;  /* 0x0000001100027223 */ /* 0x000fc800000000ff */
[----:B------:R-:W-:-:S04]  /*1870*/  FFMA R15, R2, -R3, R17 ;  /* 0x80000003020f7223 */ /* 0x000fc80000000011 */
[----:B------:R-:W-:Y:S01]  /*1880*/  FFMA R15, R0, R15, R2 ;  /* 0x0000000f000f7223 */ /* 0x000fe20000000002 */
[----:B--23--:R-:W-:Y:S06]  /*1890*/  @!P0 BRA `(.L_x_24) ;  /* 0x00000000000c8947 */ /* 0x00cfec0003800000 */
[----:B------:R-:W-:Y:S02]  /*18a0*/  MOV R0, R17 ;  /* 0x0000001100007202 */ /* 0x000fe40000000f00 */
[----:B------:R-:W-:-:S07]  /*18b0*/  MOV R12, 0x18d0 ;  /* 0x000018d0000c7802 */ /* 0x000fce0000000f00 */
[----:B01----:R-:W-:Y:S05]  /*18c0*/  CALL.REL.NOINC `($__internal_0_$__cuda_sm3x_div_rn_noftz_f32_slowpath) ;  /* 0x0000000400c87944 */ /* 0x003fea0003c00000 */
.L_x_24:
[----:B------:R-:W-:Y:S05]  /*18d0*/  BSYNC.RECONVERGENT B0 ;  /* 0x0000000000007941 */ /* 0x000fea0003800200 */
.L_x_23:
        /* <DEDUP_REMOVED lines=16> */
[----:B------:R-:W-:-:S07]  /*19e0*/  IMAD.MOV.U32 R13, RZ, RZ, R15 ;  /* 0x000000ffff0d7224 */ /* 0x000fce00078e000f */
.L_x_26:
[----:B------:R-:W-:Y:S05]  /*19f0*/  BSYNC.RECONVERGENT B0 ;  /* 0x0000000000007941 */ /* 0x000fea0003800200 */
.L_x_25:
[----:B------:R-:W-:Y:S01]  /*1a00*/  IADD3 R7, PT, PT, R7, R6, RZ ;  /* 0x0000000607077210 */ /* 0x000fe20007ffe0ff */
[----:B------:R2:W-:Y:S04]  /*1a10*/  STG.E desc[UR6][R8.64], R13 ;  /* 0x0000000d08007986 */ /* 0x0005e8000c101906 */
        /* <DEDUP_REMOVED lines=11> */
[----:B------:R-:W-:Y:S01]  /*1ad0*/  IMAD.MOV.U32 R0, RZ, RZ, R17 ;  /* 0x000000ffff007224 */ /* 0x000fe200078e0011 */
[----:B------:R-:W-:-:S07]  /*1ae0*/  MOV R12, 0x1b00 ;  /* 0x00001b00000c7802 */ /* 0x000fce0000000f00 */
[----:B01----:R-:W-:Y:S05]  /*1af0*/  CALL.REL.NOINC `($__internal_0_$__cuda_sm3x_div_rn_noftz_f32_slowpath) ;  /* 0x00000004003c7944 */ /* 0x003fea0003c00000 */
.L_x_28:
[----:B------:R-:W-:Y:S05]  /*1b00*/  BSYNC.RECONVERGENT B0 ;  /* 0x0000000000007941 */ /* 0x000fea0003800200 */
.L_x_27:
[----:B------:R3:W-:Y:S01]  /*1b10*/  STG.E desc[UR6][R10.64], R15 ;  /* 0x0000000f0a007986 */ /* 0x0007e2000c101906 */
[----:B------:R-:W-:-:S04]  /*1b20*/  IADD3 R7, PT, PT, R7, R6, RZ ;  /* 0x0000000607077210 */ /* 0x000fc80007ffe0ff */
[----:B------:R-:W-:-:S13]  /*1b30*/  ISETP.GE.U32.AND P0, PT, R7, UR4, PT ;  /* 0x0000000407007c0c */ /* 0x000fda000bf06070 */
[----:B---3--:R-:W-:Y:S05]  /*1b40*/  @!P0 BRA `(.L_x_29) ;  /* 0xfffffff800e08947 */ /* 0x008fea000383ffff */
[----:B------:R-:W-:Y:S05]  /*1b50*/  EXIT ;  /* 0x000000000000794d */ /* 0x000fea0003800000 */
.L_x_7:
[----:B------:R-:W-:Y:S02]  /*1b60*/  HFMA2 R21, -RZ, RZ, 0, 9.5367431640625e-07 ;  /* 0x00000010ff157431 */ /* 0x000fe400000001ff */
[----:B-1----:R-:W-:Y:S01]  /*1b70*/  IMAD.MOV.U32 R20, RZ, RZ, R4 ;  /* 0x000000ffff147224 */ /* 0x002fe200078e0004 */
[----:B------:R-:W-:Y:S01]  /*1b80*/  MOV R19, 0xffffffff ;  /* 0xffffffff00137802 */ /* 0x000fe20000000f00 */
[----:B------:R-:W-:-:S07]  /*1b90*/  IMAD.MOV.U32 R22, RZ, RZ, 0x1f ;  /* 0x0000001fff167424 */ /* 0x000fce00078e00ff */
[----:B0-----:R-:W-:Y:S05]  /*1ba0*/  WARPSYNC.COLLECTIVE R19, `(.L_x_30) ;  /* 0x0000000013087348 */ /* 0x001fea0003c00000 */
[----:B------:R1:W2:Y:S02]  /*1bb0*/  SHFL.DOWN P0, R13, R20, R21, R22 ;  /* 0x08000015140d7389 */ /* 0x0002a40000000016 */
[----:B012---:R-:W-:Y:S05]  /*1bc0*/  ENDCOLLECTIVE ;  /* 0x000000000000791b */ /* 0x007fea0003800000 */
.L_x_30:
[----:B------:R-:W-:Y:S02]  /*1bd0*/  IMAD.MOV.U32 R21, RZ, RZ, 0x8 ;  /* 0x00000008ff157424 */ /* 0x000fe400078e00ff */
[----:B------:R-:W-:-:S05]  /*1be0*/  IMAD.MOV.U32 R5, RZ, RZ, R13 ;  /* 0x000000ffff057224 */ /* 0x000fca00078e000d */
[----:B------:R-:W-:-:S04]  /*1bf0*/  FMNMX R5, R5, R4, !PT ;  /* 0x0000000405057209 */ /* 0x000fc80007800000 */
[----:B------:R-:W-:-:S07]  /*1c00*/  MOV R20, R5 ;  /* 0x0000000500147202 */ /* 0x000fce0000000f00 */
[----:B------:R-:W-:Y:S05]  /*1c10*/  WARPSYNC.COLLECTIVE R19, `(.L_x_31) ;  /* 0x0000000013087348 */ /* 0x000fea0003c00000 */
[----:B------:R0:W1:Y:S02]  /*1c20*/  SHFL.DOWN P0, R13, R20, R21, R22 ;  /* 0x08000015140d7389 */ /* 0x0000640000000016 */
[----:B01----:R-:W-:Y:S05]  /*1c30*/  ENDCOLLECTIVE ;  /* 0x000000000000791b */ /* 0x003fea0003800000 */
.L_x_31:
[----:B------:R-:W-:Y:S01]  /*1c40*/  HFMA2 R21, -RZ, RZ, 0, 2.384185791015625e-07 ;  /* 0x00000004ff157431 */ /* 0x000fe200000001ff */
[----:B------:R-:W-:-:S04]  /*1c50*/  MOV R8, R13 ;  /* 0x0000000d00087202 */ /* 0x000fc80000000f00 */
[----:B------:R-:W-:-:S05]  /*1c60*/  FMNMX R8, R5, R8, !PT ;  /* 0x0000000805087209 */ /* 0x000fca0007800000 */
[----:B------:R-:W-:-:S07]  /*1c70*/  IMAD.MOV.U32 R20, RZ, RZ, R8 ;  /* 0x000000ffff147224 */ /* 0x000fce00078e0008 */
[----:B------:R-:W-:Y:S05]  /*1c80*/  WARPSYNC.COLLECTIVE R19, `(.L_x_32) ;  /* 0x0000000013087348 */ /* 0x000fea0003c00000 */
[----:B------:R0:W1:Y:S02]  /*1c90*/  SHFL.DOWN P0, R13, R20, R21, R22 ;  /* 0x08000015140d7389 */ /* 0x0000640000000016 */
[----:B01----:R-:W-:Y:S05]  /*1ca0*/  ENDCOLLECTIVE ;  /* 0x000000000000791b */ /* 0x003fea0003800000 */
.L_x_32:
[----:B------:R-:W-:Y:S02]  /*1cb0*/  IMAD.MOV.U32 R21, RZ, RZ, 0x2 ;  /* 0x00000002ff157424 */ /* 0x000fe400078e00ff */
[----:B------:R-:W-:-:S05]  /*1cc0*/  IMAD.MOV.U32 R9, RZ, RZ, R13 ;  /* 0x000000ffff097224 */ /* 0x000fca00078e000d */
[----:B------:R-:W-:-:S04]  /*1cd0*/  FMNMX R9, R8, R9, !PT ;  /* 0x0000000908097209 */ /* 0x000fc80007800000 */
[----:B------:R-:W-:-:S07]  /*1ce0*/  MOV R20, R9 ;  /* 0x0000000900147202 */ /* 0x000fce0000000f00 */
[----:B------:R-:W-:Y:S05]  /*1cf0*/  WARPSYNC.COLLECTIVE R19, `(.L_x_33) ;  /* 0x0000000013087348 */ /* 0x000fea0003c00000 */
[----:B------:R0:W1:Y:S02]  /*1d00*/  SHFL.DOWN P0, R13, R20, R21, R22 ;  /* 0x08000015140d7389 */ /* 0x0000640000000016 */
[----:B01----:R-:W-:Y:S05]  /*1d10*/  ENDCOLLECTIVE ;  /* 0x000000000000791b */ /* 0x003fea0003800000 */
.L_x_33:
[----:B------:R-:W-:Y:S01]  /*1d20*/  HFMA2 R21, -RZ, RZ, 0, 5.9604644775390625e-08 ;  /* 0x00000001ff157431 */ /* 0x000fe200000001ff */
[----:B------:R-:W-:-:S04]  /*1d30*/  MOV R12, R13 ;  /* 0x0000000d000c7202 */ /* 0x000fc80000000f00 */
[----:B------:R-:W-:-:S05]  /*1d40*/  FMNMX R12, R9, R12, !PT ;  /* 0x0000000c090c7209 */ /* 0x000fca0007800000 */
[----:B------:R-:W-:-:S07]  /*1d50*/  IMAD.MOV.U32 R20, RZ, RZ, R12 ;  /* 0x000000ffff147224 */ /* 0x000fce00078e000c */
[----:B------:R-:W-:Y:S05]  /*1d60*/  WARPSYNC.COLLECTIVE R19, `(.L_x_34) ;  /* 0x0000000013087348 */ /* 0x000fea0003c00000 */
[----:B------:R0:W1:Y:S02]  /*1d70*/  SHFL.DOWN P0, R13, R20, R21, R22 ;  /* 0x08000015140d7389 */ /* 0x0000640000000016 */
[----:B01----:R-:W-:Y:S05]  /*1d80*/  ENDCOLLECTIVE ;  /* 0x000000000000791b */ /* 0x003fea0003800000 */
.L_x_34:
[----:B------:R-:W-:Y:S01]  /*1d90*/  IMAD.MOV.U32 R17, RZ, RZ, R13 ;  /* 0x000000ffff117224 */ /* 0x000fe200078e000d */
[----:B------:R-:W-:Y:S06]  /*1da0*/  BRA `(.L_x_35) ;  /* 0xffffffe8007c7947 */ /* 0x000fec000383ffff */
.L_x_15:
[----:B------:R-:W-:Y:S01]  /*1db0*/  HFMA2 R22, -RZ, RZ, 0, 1.847743988037109375e-06 ;  /* 0x0000001fff167431 */ /* 0x000fe200000001ff */
[----:B--2---:R-:W-:Y:S01]  /*1dc0*/  MOV R20, R2 ;  /* 0x0000000200147202 */ /* 0x004fe20000000f00 */
[----:B------:R-:W-:Y:S02]  /*1dd0*/  IMAD.MOV.U32 R21, RZ, RZ, 0x10 ;  /* 0x00000010ff157424 */ /* 0x000fe400078e00ff */
[----:B------:R-:W-:-:S07]  /*1de0*/  IMAD.MOV.U32 R19, RZ, RZ, -0x1 ;  /* 0xffffffffff137424 */ /* 0x000fce00078e00ff */
[----:B01----:R-:W-:Y:S05]  /*1df0*/  WARPSYNC.COLLECTIVE R19, `(.L_x_36) ;  /* 0x0000000013087348 */ /* 0x003fea0003c00000 */
[----:B------:R2:W3:Y:S02]  /*1e00*/  SHFL.DOWN P0, R13, R20, R21, R22 ;  /* 0x08000015140d7389 */ /* 0x0004e40000000016 */
[----:B0123--:R-:W-:Y:S05]  /*1e10*/  ENDCOLLECTIVE ;  /* 0x000000000000791b */ /* 0x00ffea0003800000 */
.L_x_36:
[----:B------:R-:W-:Y:S01]  /*1e20*/  HFMA2 R21, -RZ, RZ, 0, 4.76837158203125e-07 ;  /* 0x00000008ff157431 */ /* 0x000fe200000001ff */
[----:B------:R-:W-:-:S05]  /*1e30*/  MOV R3, R13 ;  /* 0x0000000d00037202 */ /* 0x000fca0000000f00 */
[----:B------:R-:W-:-:S04]  /*1e40*/  FADD R3, R3, R2 ;  /* 0x0000000203037221 */ /* 0x000fc80000000000 */
[----:B------:R-:W-:-:S07]  /*1e50*/  IMAD.MOV.U32 R20, RZ, RZ, R3 ;  /* 0x000000ffff147224 */ /* 0x000fce00078e0003 */
[----:B------:R-:W-:Y:S05]  /*1e60*/  WARPSYNC.COLLECTIVE R19, `(.L_x_37) ;  /* 0x0000000013087348 */ /* 0x000fea0003c00000 */
[----:B------:R0:W1:Y:S02]  /*1e70*/  SHFL.DOWN P0, R13, R20, R21, R22 ;  /* 0x08000015140d7389 */ /* 0x0000640000000016 */
[----:B01----:R-:W-:Y:S05]  /*1e80*/  ENDCOLLECTIVE ;  /* 0x000000000000791b */ /* 0x003fea0003800000 */
.L_x_37:
[----:B------:R-:W-:Y:S02]  /*1e90*/  HFMA2 R21, -RZ, RZ, 0, 2.384185791015625e-07 ;  /* 0x00000004ff157431 */ /* 0x000fe400000001ff */
[----:B------:R-:W-:-:S04]  /*1ea0*/  IMAD.MOV.U32 R10, RZ, RZ, R13 ;  /* 0x000000ffff0a7224 */ /* 0x000fc800078e000d */
[----:B------:R-:W-:-:S05]  /*1eb0*/  FADD R10, R3, R10 ;  /* 0x0000000a030a7221 */ /* 0x000fca0000000000 */
[----:B------:R-:W-:-:S07]  /*1ec0*/  MOV R20, R10 ;  /* 0x0000000a00147202 */ /* 0x000fce0000000f00 */
[----:B------:R-:W-:Y:S05]  /*1ed0*/  WARPSYNC.COLLECTIVE R19, `(.L_x_38) ;  /* 0x0000000013087348 */ /* 0x000fea0003c00000 */
[----:B------:R0:W1:Y:S02]  /*1ee0*/  SHFL.DOWN P0, R13, R20, R21, R22 ;  /* 0x08000015140d7389 */ /* 0x0000640000000016 */
[----:B01----:R-:W-:Y:S05]  /*1ef0*/  ENDCOLLECTIVE ;  /* 0x000000000000791b */ /* 0x003fea0003800000 */
.L_x_38:
[----:B------:R-:W-:Y:S02]  /*1f00*/  HFMA2 R21, -RZ, RZ, 0, 1.1920928955078125e-07 ;  /* 0x00000002ff157431 */ /* 0x000fe400000001ff */
[----:B------:R-:W-:-:S04]  /*1f10*/  IMAD.MOV.U32 R11, RZ, RZ, R13 ;  /* 0x000000ffff0b7224 */ /* 0x000fc800078e000d */
[----:B------:R-:W-:-:S05]  /*1f20*/  FADD R11, R10, R11 ;  /* 0x0000000b0a0b7221 */ /* 0x000fca0000000000 */
[----:B------:R-:W-:-:S07]  /*1f30*/  MOV R20, R11 ;  /* 0x0000000b00147202 */ /* 0x000fce0000000f00 */
[----:B------:R-:W-:Y:S05]  /*1f40*/  WARPSYNC.COLLECTIVE R19, `(.L_x_39) ;  /* 0x0000000013087348 */ /* 0x000fea0003c00000 */
[----:B------:R0:W1:Y:S02]  /*1f50*/  SHFL.DOWN P0, R13, R20, R21, R22 ;  /* 0x08000015140d7389 */ /* 0x0000640000000016 */
[----:B01----:R-:W-:Y:S05]  /*1f60*/  ENDCOLLECTIVE ;  /* 0x000000000000791b */ /* 0x003fea0003800000 */
.L_x_39:
[----:B------:R-:W-:Y:S02]  /*1f70*/  HFMA2 R21, -RZ, RZ, 0, 5.9604644775390625e-08 ;  /* 0x00000001ff157431 */ /* 0x000fe400000001ff */
[----:B------:R-:W-:-:S04]  /*1f80*/  IMAD.MOV.U32 R12, RZ, RZ, R13 ;  /* 0x000000ffff0c7224 */ /* 0x000fc800078e000d */
[----:B------:R-:W-:-:S05]  /*1f90*/  FADD R12, R11, R12 ;  /* 0x0000000c0b0c7221 */ /* 0x000fca0000000000 */
[----:B------:R-:W-:-:S07]  /*1fa0*/  MOV R20, R12 ;  /* 0x0000000c00147202 */ /* 0x000fce0000000f00 */
[----:B------:R-:W-:Y:S05]  /*1fb0*/  WARPSYNC.COLLECTIVE R19, `(.L_x_40) ;  /* 0x0000000013087348 */ /* 0x000fea0003c00000 */
[----:B------:R0:W1:Y:S02]  /*1fc0*/  SHFL.DOWN P0, R13, R20, R21, R22 ;  /* 0x08000015140d7389 */ /* 0x0000640000000016 */
[----:B01----:R-:W-:Y:S05]  /*1fd0*/  ENDCOLLECTIVE ;  /* 0x000000000000791b */ /* 0x003fea0003800000 */
.L_x_40:
[----:B------:R-:W-:Y:S05]  /*1fe0*/  BRA `(.L_x_41) ;  /* 0xfffffff000b07947 */ /* 0x000fea000383ffff */
        .weak           $__internal_0_$__cuda_sm3x_div_rn_noftz_f32_slowpath
        .type           $__internal_0_$__cuda_sm3x_div_rn_noftz_f32_slowpath,@function
        .size           $__internal_0_$__cuda_sm3x_div_rn_noftz_f32_slowpath,(.L_x_54 - $__internal_0_$__cuda_sm3x_div_rn_noftz_f32_slowpath)
$__internal_0_$__cuda_sm3x_div_rn_noftz_f32_slowpath:
[----:B------:R-:W-:Y:S01]  /*1ff0*/  SHF.R.U32.HI R2, RZ, 0x17, R3 ;  /* 0x00000017ff027819 */ /* 0x000fe20000011603 */
[----:B------:R-:W-:Y:S01]  /*2000*/  BSSY.RECONVERGENT B2, `(.L_x_42) ;  /* 0x0000063000027945 */ /* 0x000fe20003800200 */
[----:B------:R-:W-:Y:S02]  /*2010*/  SHF.R.U32.HI R17, RZ, 0x17, R0 ;  /* 0x00000017ff117819 */ /* 0x000fe40000011600 */
[----:B------:R-:W-:Y:S02]  /*2020*/  LOP3.LUT R2, R2, 0xff, RZ, 0xc0, !PT ;  /* 0x000000ff02027812 */ /* 0x000fe400078ec0ff */
[----:B------:R-:W-:Y:S02]  /*2030*/  LOP3.LUT R17, R17, 0xff, RZ, 0xc0, !PT ;  /* 0x000000ff11117812 */ /* 0x000fe400078ec0ff */
[----:B------:R-:W-:Y:S01]  /*2040*/  MOV R19, R3 ;  /* 0x0000000300137202 */ /* 0x000fe20000000f00 */
[----:B------:R-:W-:Y:S01]  /*2050*/  VIADD R15, R2, 0xffffffff ;  /* 0xffffffff020f7836 */ /* 0x000fe20000000000 */
[----:B------:R-:W-:-:S04]  /*2060*/  IADD3 R14, PT, PT, R17, -0x1, RZ ;  /* 0xffffffff110e7810 */ /* 0x000fc80007ffe0ff */
[----:B------:R-:W-:-:S04]  /*2070*/  ISETP.GT.U32.AND P0, PT, R15, 0xfd, PT ;  /* 0x000000fd0f00780c */ /* 0x000fc80003f04070 */
[----:B------:R-:W-:-:S13]  /*2080*/  ISETP.GT.U32.OR P0, PT, R14, 0xfd, P0 ;  /* 0x000000fd0e00780c */ /* 0x000fda0000704470 */
[----:B------:R-:W-:Y:S01]  /*2090*/  @!P0 IMAD.MOV.U32 R13, RZ, RZ, RZ ;  /* 0x000000ffff0d8224 */ /* 0x000fe200078e00ff */
[----:B------:R-:W-:Y:S06]  /*20a0*/  @!P0 BRA `(.L_x_43) ;  /* 0x00000000005c8947 */ /* 0x000fec0003800000 */
[----:B------:R-:W-:Y:S02]  /*20b0*/  FSETP.GTU.FTZ.AND P0, PT, |R0|, +INF , PT ;  /* 0x7f8000000000780b */ /* 0x000fe40003f1c200 */
[----:B------:R-:W-:-:S04]  /*20c0*/  FSETP.GTU.FTZ.AND P1, PT, |R3|, +INF , PT ;  /* 0x7f8000000300780b */ /* 0x000fc80003f3c200 */
[----:B------:R-:W-:-:S13]  /*20d0*/  PLOP3.LUT P0, PT, P0, P1, PT, 0xf8, 0x8f ;  /* 0x00000000008f781c */ /* 0x000fda0000703f70 */
[----:B------:R-:W-:Y:S05]  /*20e0*/  @P0 BRA `(.L_x_44) ;  /* 0x00000004004c0947 */ /* 0x000fea0003800000 */
[----:B------:R-:W-:-:S13]  /*20f0*/  LOP3.LUT P0, RZ, R19, 0x7fffffff, R0, 0xc8, !PT ;  /* 0x7fffffff13ff7812 */ /* 0x000fda000780c800 */
[----:B------:R-:W-:Y:S05]  /*2100*/  @!P0 BRA `(.L_x_45) ;  /* 0x00000004003c8947 */ /* 0x000fea0003800000 */
[C---:B------:R-:W-:Y:S02]  /*2110*/  FSETP.NEU.FTZ.AND P3, PT, |R0|.reuse, +INF , PT ;  /* 0x7f8000000000780b */ /* 0x040fe40003f7d200 */
[----:B------:R-:W-:Y:S02]  /*2120*/  FSETP.NEU.FTZ.AND P1, PT, |R3|, +INF , PT ;  /* 0x7f8000000300780b */ /* 0x000fe40003f3d200 */
[----:B------:R-:W-:-:S11]  /*2130*/  FSETP.NEU.FTZ.AND P0, PT, |R0|, +INF , PT ;  /* 0x7f8000000000780b */ /* 0x000fd60003f1d200 */
[----:B------:R-:W-:Y:S05]  /*2140*/  @!P1 BRA !P3, `(.L_x_45) ;  /* 0x00000004002c9947 */ /* 0x000fea0005800000 */
[----:B------:R-:W-:-:S04]  /*2150*/  LOP3.LUT P3, RZ, R0, 0x7fffffff, RZ, 0xc0, !PT ;  /* 0x7fffffff00ff7812 */ /* 0x000fc8000786c0ff */
[----:B------:R-:W-:-:S13]  /*2160*/  PLOP3.LUT P1, PT, P1, P3, PT, 0x2f, 0xf2 ;  /* 0x0000000000f2781c */ /* 0x000fda0000f26577 */
[----:B------:R-:W-:Y:S05]  /*2170*/  @P1 BRA `(.L_x_46) ;  /* 0x0000000400181947 */ /* 0x000fea0003800000 */
[----:B------:R-:W-:-:S04]  /*2180*/  LOP3.LUT P1, RZ, R19, 0x7fffffff, RZ, 0xc0, !PT ;  /* 0x7fffffff13ff7812 */ /* 0x000fc8000782c0ff */
[----:B------:R-:W-:-:S13]  /*2190*/  PLOP3.LUT P0, PT, P0, P1, PT, 0x2f, 0xf2 ;  /* 0x0000000000f2781c */ /* 0x000fda0000702577 */
[----:B------:R-:W-:Y:S05]  /*21a0*/  @P0 BRA `(.L_x_47) ;  /* 0x0000000400000947 */ /* 0x000fea0003800000 */
[----:B------:R-:W-:Y:S02]  /*21b0*/  ISETP.GE.AND P0, PT, R14, RZ, PT ;  /* 0x000000ff0e00720c */ /* 0x000fe40003f06270 */
[----:B------:R-:W-:-:S11]  /*21c0*/  ISETP.GE.AND P1, PT, R15, RZ, PT ;  /* 0x000000ff0f00720c */ /* 0x000fd60003f26270 */
[----:B------:R-:W-:Y:S01]  /*21d0*/  @P0 MOV R13, RZ ;  /* 0x000000ff000d0202 */ /* 0x000fe20000000f00 */
[----:B------:R-:W-:Y:S01]  /*21e0*/  @!P0 FFMA R0, R0, 1.84467440737095516160e+19, RZ ;  /* 0x5f80000000008823 */ /* 0x000fe200000000ff */
[----:B------:R-:W-:Y:S01]  /*21f0*/  @!P0 MOV R13, 0xffffffc0 ;  /* 0xffffffc0000d8802 */ /* 0x000fe20000000f00 */
[----:B------:R-:W-:-:S04]  /*2200*/  @!P1 FFMA R19, R3, 1.84467440737095516160e+19, RZ ;  /* 0x5f80000003139823 */ /* 0x000fc800000000ff */
[----:B------:R-:W-:-:S07]  /*2210*/  @!P1 VIADD R13, R13, 0x40 ;  /* 0x000000400d0d9836 */ /* 0x000fce0000000000 */
.L_x_43:
[----:B------:R-:W-:Y:S01]  /*2220*/  LEA R14, R2, 0xc0800000, 0x17 ;  /* 0xc0800000020e7811 */ /* 0x000fe200078eb8ff */
[----:B------:R-:W-:Y:S01]  /*2230*/  BSSY.RECONVERGENT B3, `(.L_x_48) ;  /* 0x0000036000037945 */ /* 0x000fe20003800200 */
[----:B------:R-:W-:Y:S02]  /*2240*/  IADD3 R17, PT, PT, R17, -0x7f, RZ ;  /* 0xffffff8111117810 */ /* 0x000fe40007ffe0ff */
[----:B------:R-:W-:-:S03]  /*2250*/  IADD3 R16, PT, PT, -R14, R19, RZ ;  /* 0x000000130e107210 */ /* 0x000fc60007ffe1ff */
[C---:B------:R-:W-:Y:S01]  /*2260*/  IMAD R0, R17.reuse, -0x800000, R0 ;  /* 0xff80000011007824 */ /* 0x040fe200078e0200 */
[----:B------:R0:W1:Y:S01]  /*2270*/  MUFU.RCP R14, R16 ;  /* 0x00000010000e7308 */ /* 0x0000620000001000 */
[----:B------:R-:W-:Y:S01]  /*2280*/  FADD.FTZ R19, -R16, -RZ ;  /* 0x800000ff10137221 */ /* 0x000fe20000010100 */
[----:B0-----:R-:W-:-:S05]  /*2290*/  IADD3 R16, PT, PT, R17, 0x7f, -R2 ;  /* 0x0000007f11107810 */ /* 0x001fca0007ffe802 */
[----:B------:R-:W-:Y:S02]  /*22a0*/  IMAD.IADD R13, R16, 0x1, R13 ;  /* 0x00000001100d7824 */ /* 0x000fe400078e020d */
[----:B-1----:R-:W-:-:S04]  /*22b0*/  FFMA R15, R14, R19, 1 ;  /* 0x3f8000000e0f7423 */ /* 0x002fc80000000013 */
[----:B------:R-:W-:-:S04]  /*22c0*/  FFMA R15, R14, R15, R14 ;  /* 0x0000000f0e0f7223 */ /* 0x000fc8000000000e */
[----:B------:R-:W-:-:S04]  /*22d0*/  FFMA R14, R0, R15, RZ ;  /* 0x0000000f000e7223 */ /* 0x000fc800000000ff */
[----:B------:R-:W-:-:S04]  /*22e0*/  FFMA R18, R19, R14, R0 ;  /* 0x0000000e13127223 */ /* 0x000fc80000000000 */
[----:B------:R-:W-:-:S04]  /*22f0*/  FFMA R14, R15, R18, R14 ;  /* 0x000000120f0e7223 */ /* 0x000fc8000000000e */
[----:B------:R-:W-:-:S04]  /*2300*/  FFMA R19, R19, R14, R0 ;  /* 0x0000000e13137223 */ /* 0x000fc80000000000 */
[----:B------:R-:W-:-:S05]  /*2310*/  FFMA R0, R15, R19, R14 ;  /* 0x000000130f007223 */ /* 0x000fca000000000e */
[----:B------:R-:W-:-:S04]  /*2320*/  SHF.R.U32.HI R2, RZ, 0x17, R0 ;  /* 0x00000017ff027819 */ /* 0x000fc80000011600 */
[----:B------:R-:W-:-:S04]  /*2330*/  LOP3.LUT R2, R2, 0xff, RZ, 0xc0, !PT ;  /* 0x000000ff02027812 */ /* 0x000fc800078ec0ff */
[----:B------:R-:W-:-:S04]  /*2340*/  IADD3 R2, PT, PT, R2, R13, RZ ;  /* 0x0000000d02027210 */ /* 0x000fc80007ffe0ff */
[----:B------:R-:W-:-:S04]  /*2350*/  IADD3 R16, PT, PT, R2, -0x1, RZ ;  /* 0xffffffff02107810 */ /* 0x000fc80007ffe0ff */
[----:B------:R-:W-:-:S13]  /*2360*/  ISETP.GE.U32.AND P0, PT, R16, 0xfe, PT ;  /* 0x000000fe1000780c */ /* 0x000fda0003f06070 */
[----:B------:R-:W-:Y:S05]  /*2370*/  @!P0 BRA `(.L_x_49) ;  /* 0x0000000000808947 */ /* 0x000fea0003800000 */
[----:B------:R-:W-:-:S13]  /*2380*/  ISETP.GT.AND P0, PT, R2, 0xfe, PT ;  /* 0x000000fe0200780c */ /* 0x000fda0003f04270 */
[----:B------:R-:W-:Y:S05]  /*2390*/  @P0 BRA `(.L_x_50) ;  /* 0x00000000006c0947 */ /* 0x000fea0003800000 */
[----:B------:R-:W-:-:S13]  /*23a0*/  ISETP.GE.AND P0, PT, R2, 0x1, PT ;  /* 0x000000010200780c */ /* 0x000fda0003f06270 */
[----:B------:R-:W-:Y:S05]  /*23b0*/  @P0 BRA `(.L_x_51) ;  /* 0x0000000000740947 */ /* 0x000fea0003800000 */
[----:B------:R-:W-:Y:S02]  /*23c0*/  ISETP.GE.AND P0, PT, R2, -0x18, PT ;  /* 0xffffffe80200780c */ /* 0x000fe40003f06270 */
[----:B------:R-:W-:-:S11]  /*23d0*/  LOP3.LUT R0, R0, 0x80000000, RZ, 0xc0, !PT ;  /* 0x8000000000007812 */ /* 0x000fd600078ec0ff */
[----:B------:R-:W-:Y:S05]  /*23e0*/  @!P0 BRA `(.L_x_51) ;  /* 0x0000000000688947 */ /* 0x000fea0003800000 */
[CCC-:B------:R-:W-:Y:S01]  /*23f0*/  FFMA.RZ R16, R15.reuse, R19.reuse, R14.reuse ;  /* 0x000000130f107223 */ /* 0x1c0fe2000000c00e */
[CCC-:B------:R-:W-:Y:S01]  /*2400*/  FFMA.RP R13, R15.reuse, R19.reuse, R14.reuse ;  /* 0x000000130f0d7223 */ /* 0x1c0fe2000000800e */
[----:B------:R-:W-:Y:S01]  /*2410*/  FFMA.RM R14, R15, R19, R14 ;  /* 0x000000130f0e7223 */ /* 0x000fe2000000400e */
[C---:B------:R-:W-:Y:S01]  /*2420*/  VIADD R15, R2.reuse, 0x20 ;  /* 0x00000020020f7836 */ /* 0x040fe20000000000 */
[----:B------:R-:W-:Y:S02]  /*2430*/  ISETP.NE.AND P3, PT, R2, RZ, PT ;  /* 0x000000ff0200720c */ /* 0x000fe40003f65270 */
[----:B------:R-:W-:Y:S02]  /*2440*/  LOP3.LUT R16, R16, 0x7fffff, RZ, 0xc0, !PT ;  /* 0x007fffff10107812 */ /* 0x000fe400078ec0ff */
[----:B------:R-:W-:Y:S02]  /*2450*/  ISETP.NE.AND P1, PT, R2, RZ, PT ;  /* 0x000000ff0200720c */ /* 0x000fe40003f25270 */
[----:B------:R-:W-:-:S02]  /*2460*/  LOP3.LUT R16, R16, 0x800000, RZ, 0xfc, !PT ;  /* 0x0080000010107812 */ /* 0x000fc400078efcff */
[----:B------:R-:W-:Y:S02]  /*2470*/  IADD3 R2, PT, PT, -R2, RZ, RZ ;  /* 0x000000ff02027210 */ /* 0x000fe40007ffe1ff */
[----:B------:R-:W-:Y:S02]  /*2480*/  SHF.L.U32 R15, R16, R15, RZ ;  /* 0x0000000f100f7219 */ /* 0x000fe400000006ff */
[----:B------:R-:W-:Y:S02]  /*2490*/  FSETP.NEU.FTZ.AND P0, PT, R13, R14, PT ;  /* 0x0000000e0d00720b */ /* 0x000fe40003f1d000 */
[----:B------:R-:W-:Y:S02]  /*24a0*/  SEL R13, R2, RZ, P3 ;  /* 0x000000ff020d7207 */ /* 0x000fe40001800000 */
[----:B------:R-:W-:Y:S02]  /*24b0*/  ISETP.NE.AND P1, PT, R15, RZ, P1 ;  /* 0x000000ff0f00720c */ /* 0x000fe40000f25270 */
[----:B------:R-:W-:-:S02]  /*24c0*/  SHF.R.U32.HI R13, RZ, R13, R16 ;  /* 0x0000000dff0d7219 */ /* 0x000fc40000011610 */
[----:B------:R-:W-:Y:S02]  /*24d0*/  PLOP3.LUT P0, PT, P0, P1, PT, 0xf8, 0x8f ;  /* 0x00000000008f781c */ /* 0x000fe40000703f70 */
[----:B------:R-:W-:Y:S02]  /*24e0*/  SHF.R.U32.HI R15, RZ, 0x1, R13 ;  /* 0x00000001ff0f7819 */ /* 0x000fe4000001160d */
[----:B------:R-:W-:-:S04]  /*24f0*/  SEL R2, RZ, 0x1, !P0 ;  /* 0x00000001ff027807 */ /* 0x000fc80004000000 */
[----:B------:R-:W-:-:S04]  /*2500*/  LOP3.LUT R2, R2, 0x1, R15, 0xf8, !PT ;  /* 0x0000000102027812 */ /* 0x000fc800078ef80f */
[----:B------:R-:W-:-:S04]  /*2510*/  LOP3.LUT R2, R2, R13, RZ, 0xc0, !PT ;  /* 0x0000000d02027212 */ /* 0x000fc800078ec0ff */
[----:B------:R-:W-:-:S04]  /*2520*/  IADD3 R15, PT, PT, R15, R2, RZ ;  /* 0x000000020f0f7210 */ /* 0x000fc80007ffe0ff */
[----:B------:R-:W-:Y:S01]  /*2530*/  LOP3.LUT R0, R15, R0, RZ, 0xfc, !PT ;  /* 0x000000000f007212 */ /* 0x000fe200078efcff */
[----:B------:R-:W-:Y:S06]  /*2540*/  BRA `(.L_x_51) ;  /* 0x0000000000107947 */ /* 0x000fec0003800000 */
.L_x_50:
[----:B------:R-:W-:-:S04]  /*2550*/  LOP3.LUT R0, R0, 0x80000000, RZ, 0xc0, !PT ;  /* 0x8000000000007812 */ /* 0x000fc800078ec0ff */
[----:B------:R-:W-:Y:S01]  /*2560*/  LOP3.LUT R0, R0, 0x7f800000, RZ, 0xfc, !PT ;  /* 0x7f80000000007812 */ /* 0x000fe200078efcff */
[----:B------:R-:W-:Y:S06]  /*2570*/  BRA `(.L_x_51) ;  /* 0x0000000000047947 */ /* 0x000fec0003800000 */
.L_x_49:
[----:B------:R-:W-:-:S07]  /*2580*/  IMAD R0, R13, 0x800000, R0 ;  /* 0x008000000d007824 */ /* 0x000fce00078e0200 */
.L_x_51:
[----:B------:R-:W-:Y:S05]  /*2590*/  BSYNC.RECONVERGENT B3 ;  /* 0x0000000000037941 */ /* 0x000fea0003800200 */
.L_x_48:
[----:B------:R-:W-:Y:S05]  /*25a0*/  BRA `(.L_x_52) ;  /* 0x0000000000207947 */ /* 0x000fea0003800000 */
.L_x_47:
[----:B------:R-:W-:-:S04]  /*25b0*/  LOP3.LUT R0, R19, 0x80000000, R0, 0x48, !PT ;  /* 0x8000000013007812 */ /* 0x000fc800078e4800 */
[----:B------:R-:W-:Y:S01]  /*25c0*/  LOP3.LUT R0, R0, 0x7f800000, RZ, 0xfc, !PT ;  /* 0x7f80000000007812 */ /* 0x000fe200078efcff */
[----:B------:R-:W-:Y:S06]  /*25d0*/  BRA `(.L_x_52) ;  /* 0x0000000000147947 */ /* 0x000fec0003800000 */
.L_x_46:
[----:B------:R-:W-:Y:S01]  /*25e0*/  LOP3.LUT R0, R19, 0x80000000, R0, 0x48, !PT ;  /* 0x8000000013007812 */ /* 0x000fe200078e4800 */
[----:B------:R-:W-:Y:S06]  /*25f0*/  BRA `(.L_x_52) ;  /* 0x00000000000c7947 */ /* 0x000fec0003800000 */
.L_x_45:
[----:B------:R-:W0:Y:S01]  /*2600*/  MUFU.RSQ R0, -QNAN ;  /* 0xffc0000000007908 */ /* 0x000e220000001400 */
[----:B------:R-:W-:Y:S05]  /*2610*/  BRA `(.L_x_52) ;  /* 0x0000000000047947 */ /* 0x000fea0003800000 */
.L_x_44:
[----:B------:R-:W-:-:S07]  /*2620*/  FADD.FTZ R0, R0, R3 ;  /* 0x0000000300007221 */ /* 0x000fce0000010000 */
.L_x_52:
[----:B------:R-:W-:Y:S05]  /*2630*/  BSYNC.RECONVERGENT B2 ;  /* 0x0000000000027941 */ /* 0x000fea0003800200 */
.L_x_42:
[----:B------:R-:W-:Y:S01]  /*2640*/  HFMA2 R13, -RZ, RZ, 0, 0 ;  /* 0x00000000ff0d7431 */ /* 0x000fe200000001ff */
[----:B0-----:R-:W-:-:S03]  /*2650*/  MOV R15, R0 ;  /* 0x00000000000f7202 */ /* 0x001fc60000000f00 */
[----:B------:R-:W-:Y:S05]  /*2660*/  RET.REL.NODEC R12 `(_ZN5llama7softmaxEjjPK6__halfPf) ;  /* 0xffffffd80c647950 */ /* 0x000fea0003c3ffff */
.L_x_53:
[----:B------:R-:W-:-:S00]  /*2670*/  BRA `(.L_x_53) ;  /* 0xfffffffc00fc7947 */ /* 0x000fc0000383ffff */
[----:B------:R-:W-:-:S00]  /*2680*/  NOP ;  /* 0x0000000000007918 */ /* 0x000fc00000000000 */
[----:B------:R-:W-:-:S00]  /*2690*/  NOP ;  /* 0x0000000000007918 */ /* 0x000fc00000000000 */
[----:B------:R-:W-:-:S00]  /*26a0*/  NOP ;  /* 0x0000000000007918 */ /* 0x000fc00000000000 */
[----:B------:R-:W-:-:S00]  /*26b0*/  NOP ;  /* 0x0000000000007918 */ /* 0x000fc00000000000 */
[----:B------:R-:W-:-:S00]  /*26c0*/  NOP ;  /* 0x0000000000007918 */ /* 0x000fc00000000000 */
[----:B------:R-:W-:-:S00]  /*26d0*/  NOP ;  /* 0x0000000000007918 */ /* 0x000fc00000000000 */
[----:B------:R-:W-:-:S00]  /*26e0*/  NOP ;  /* 0x0000000000007918 */ /* 0x000fc00000000000 */
[----:B------:R-:W-:-:S00]  /*26f0*/  NOP ;  /* 0x0000000000007918 */ /* 0x000fc00000000000 */
.L_x_54:


//--------------------- .nv.shared._ZN5llama7softmaxEjjPK6__halfPf --------------------------
	.section	.nv.shared._ZN5llama7softmaxEjjPK6__halfPf,"aw",@nobits
	.sectionflags	@""
	.align	16
	.zero		1024


//--------------------- .nv.shared.reserved.0     --------------------------
	.section	.nv.shared.reserved.0,"aw",@nobits
	.weak		__nv_reservedSMEM_offset_0_alias
	.size		__nv_reservedSMEM_offset_0_alias, 0, 64
	.other		__nv_reservedSMEM_offset_0_alias,@"STO_CUDA_RESERVED_SHARED STV_DEFAULT"
__nv_reservedSMEM_offset_0_alias:
	.zero		0
	.zero		64


//--------------------- .nv.constant0._ZN5llama7softmaxEjjPK6__halfPf --------------------------
	.section	.nv.constant0._ZN5llama7softmaxEjjPK6__halfPf,"a",@progbits
	.sectionflags	@""
	.align	4
.nv.constant0._ZN5llama7softmaxEjjPK6__halfPf:
	.zero		920


//--------------------- SYMBOLS --------------------------

	.type		.nv.reservedSmem.offset0,@object
	.size		.nv.reservedSmem.offset0,0x4
	.type		.nv.reservedSmem.cap,@object
	.size		.nv.reservedSmem.cap,0x4
